//
// Generated by NVIDIA NVVM Compiler
//
// Compiler Build ID: CL-36424714
// Cuda compilation tools, release 13.0, V13.0.88
// Based on NVVM 20.0.0
//

.version 9.0
.target sm_100
.address_size 64

	// .globl	_Z15cuda_mean_shiftPiS_PfS0_S0_S0_S0_S0_S0_S0_m

.visible .entry _Z15cuda_mean_shiftPiS_PfS0_S0_S0_S0_S0_S0_S0_m(
	.param .u64 .ptr .align 1 _Z15cuda_mean_shiftPiS_PfS0_S0_S0_S0_S0_S0_S0_m_param_0,
	.param .u64 .ptr .align 1 _Z15cuda_mean_shiftPiS_PfS0_S0_S0_S0_S0_S0_S0_m_param_1,
	.param .u64 .ptr .align 1 _Z15cuda_mean_shiftPiS_PfS0_S0_S0_S0_S0_S0_S0_m_param_2,
	.param .u64 .ptr .align 1 _Z15cuda_mean_shiftPiS_PfS0_S0_S0_S0_S0_S0_S0_m_param_3,
	.param .u64 .ptr .align 1 _Z15cuda_mean_shiftPiS_PfS0_S0_S0_S0_S0_S0_S0_m_param_4,
	.param .u64 .ptr .align 1 _Z15cuda_mean_shiftPiS_PfS0_S0_S0_S0_S0_S0_S0_m_param_5,
	.param .u64 .ptr .align 1 _Z15cuda_mean_shiftPiS_PfS0_S0_S0_S0_S0_S0_S0_m_param_6,
	.param .u64 .ptr .align 1 _Z15cuda_mean_shiftPiS_PfS0_S0_S0_S0_S0_S0_S0_m_param_7,
	.param .u64 .ptr .align 1 _Z15cuda_mean_shiftPiS_PfS0_S0_S0_S0_S0_S0_S0_m_param_8,
	.param .u64 .ptr .align 1 _Z15cuda_mean_shiftPiS_PfS0_S0_S0_S0_S0_S0_S0_m_param_9,
	.param .u64 _Z15cuda_mean_shiftPiS_PfS0_S0_S0_S0_S0_S0_S0_m_param_10
)
{
	.reg .pred 	%p<36>;
	.reg .b32 	%r<75>;
	.reg .b32 	%f<180>;
	.reg .b64 	%rd<70>;

	ld.param.u64 	%rd29, [_Z15cuda_mean_shiftPiS_PfS0_S0_S0_S0_S0_S0_S0_m_param_0];
	ld.param.u64 	%rd30, [_Z15cuda_mean_shiftPiS_PfS0_S0_S0_S0_S0_S0_S0_m_param_1];
	ld.param.u64 	%rd25, [_Z15cuda_mean_shiftPiS_PfS0_S0_S0_S0_S0_S0_S0_m_param_2];
	ld.param.u64 	%rd31, [_Z15cuda_mean_shiftPiS_PfS0_S0_S0_S0_S0_S0_S0_m_param_3];
	ld.param.u64 	%rd32, [_Z15cuda_mean_shiftPiS_PfS0_S0_S0_S0_S0_S0_S0_m_param_4];
	ld.param.u64 	%rd33, [_Z15cuda_mean_shiftPiS_PfS0_S0_S0_S0_S0_S0_S0_m_param_5];
	ld.param.u64 	%rd34, [_Z15cuda_mean_shiftPiS_PfS0_S0_S0_S0_S0_S0_S0_m_param_8];
	ld.param.u64 	%rd35, [_Z15cuda_mean_shiftPiS_PfS0_S0_S0_S0_S0_S0_S0_m_param_9];
	ld.param.u64 	%rd28, [_Z15cuda_mean_shiftPiS_PfS0_S0_S0_S0_S0_S0_S0_m_param_10];
	cvta.to.global.u64 	%rd1, %rd31;
	cvta.to.global.u64 	%rd2, %rd35;
	cvta.to.global.u64 	%rd3, %rd34;
	cvta.to.global.u64 	%rd4, %rd32;
	cvta.to.global.u64 	%rd5, %rd33;
	cvta.to.global.u64 	%rd6, %rd30;
	cvta.to.global.u64 	%rd7, %rd29;
	mov.u32 	%r1, %tid.x;
	ld.global.u32 	%r24, [%rd7];
	setp.lt.s32 	%p1, %r24, 1;
	ld.global.u32 	%r70, [%rd6];
	@%p1 bra 	$L__BB0_7;
	mul.wide.u32 	%rd36, %r1, 4;
	add.s64 	%rd8, %rd3, %rd36;
	add.s64 	%rd9, %rd2, %rd36;
	cvta.to.global.u64 	%rd10, %rd25;
	mov.b32 	%r66, 0;
$L__BB0_2:
	setp.lt.s32 	%p2, %r70, 1;
	mov.f32 	%f176, 0f00000000;
	@%p2 bra 	$L__BB0_17;
	mul.lo.s32 	%r26, %r70, %r1;
	mul.lo.s32 	%r27, %r70, %r66;
	neg.s32 	%r67, %r70;
	mul.wide.u32 	%rd37, %r27, 4;
	add.s64 	%rd69, %rd1, %rd37;
	mul.wide.u32 	%rd38, %r26, 4;
	add.s64 	%rd68, %rd4, %rd38;
	mov.f32 	%f176, 0f00000000;
$L__BB0_4:
	ld.global.f32 	%f25, [%rd68];
	ld.global.f32 	%f26, [%rd69];
	sub.f32 	%f2, %f25, %f26;
	abs.f32 	%f3, %f2;
	setp.eq.f32 	%p3, %f2, 0f3F800000;
	mov.f32 	%f175, 0f3F800000;
	@%p3 bra 	$L__BB0_16;
	setp.num.f32 	%p4, %f3, %f3;
	@%p4 bra 	$L__BB0_14;
	mov.f32 	%f84, 0f40000000;
	add.rn.f32 	%f175, %f2, %f84;
	bra.uni 	$L__BB0_16;
$L__BB0_7:
	setp.lt.s32 	%p32, %r70, 1;
	@%p32 bra 	$L__BB0_10;
	ld.param.u64 	%rd66, [_Z15cuda_mean_shiftPiS_PfS0_S0_S0_S0_S0_S0_S0_m_param_6];
	mul.wide.u32 	%rd49, %r1, 4;
	add.s64 	%rd11, %rd3, %rd49;
	add.s64 	%rd12, %rd2, %rd49;
	add.s64 	%rd13, %rd5, %rd49;
	cvta.to.global.u64 	%rd14, %rd66;
	mov.b32 	%r72, 0;
$L__BB0_9:
	cvt.u64.u32 	%rd50, %r72;
	mul.lo.s64 	%rd51, %rd28, %rd50;
	add.s64 	%rd52, %rd11, %rd51;
	ld.global.f32 	%f168, [%rd52];
	add.s64 	%rd53, %rd12, %rd51;
	ld.global.f32 	%f169, [%rd53];
	div.rn.f32 	%f170, %f168, %f169;
	add.s64 	%rd54, %rd13, %rd51;
	st.global.f32 	[%rd54], %f170;
	ld.global.u32 	%r59, [%rd6];
	mad.lo.s32 	%r60, %r59, %r1, %r72;
	mul.wide.s32 	%rd55, %r60, 4;
	add.s64 	%rd56, %rd4, %rd55;
	ld.global.f32 	%f171, [%rd56];
	sub.f32 	%f172, %f170, %f171;
	add.s64 	%rd57, %rd14, %rd55;
	st.global.f32 	[%rd57], %f172;
	add.s32 	%r72, %r72, 1;
	ld.global.u32 	%r70, [%rd6];
	setp.lt.s32 	%p33, %r72, %r70;
	@%p33 bra 	$L__BB0_9;
$L__BB0_10:
	setp.lt.s32 	%p34, %r70, 1;
	@%p34 bra 	$L__BB0_13;
	mul.wide.u32 	%rd58, %r1, 4;
	add.s64 	%rd22, %rd5, %rd58;
	add.s64 	%rd23, %rd3, %rd58;
	add.s64 	%rd24, %rd2, %rd58;
	mov.b32 	%r74, 0;
$L__BB0_12:
	cvt.u64.u32 	%rd59, %r74;
	mul.lo.s64 	%rd60, %rd28, %rd59;
	add.s64 	%rd61, %rd22, %rd60;
	ld.global.f32 	%f173, [%rd61];
	mad.lo.s32 	%r62, %r70, %r1, %r74;
	mul.wide.s32 	%rd62, %r62, 4;
	add.s64 	%rd63, %rd4, %rd62;
	st.global.f32 	[%rd63], %f173;
	add.s64 	%rd64, %rd23, %rd60;
	mov.b32 	%r63, 0;
	st.global.u32 	[%rd64], %r63;
	add.s64 	%rd65, %rd24, %rd60;
	st.global.u32 	[%rd65], %r63;
	add.s32 	%r74, %r74, 1;
	ld.global.u32 	%r70, [%rd6];
	setp.lt.s32 	%p35, %r74, %r70;
	@%p35 bra 	$L__BB0_12;
$L__BB0_13:
	ret;
$L__BB0_14:
	abs.f32 	%f27, %f2;
	setp.lt.f32 	%p5, %f27, 0f00800000;
	mul.f32 	%f29, %f27, 0f4B800000;
	selp.f32 	%f30, %f29, %f27, %p5;
	mov.b32 	%r28, %f30;
	add.s32 	%r29, %r28, -1060439283;
	and.b32  	%r30, %r29, -8388608;
	sub.s32 	%r31, %r28, %r30;
	mov.b32 	%f31, %r31;
	cvt.rn.f32.s32 	%f32, %r30;
	selp.f32 	%f33, 0fC1C00000, 0f00000000, %p5;
	fma.rn.f32 	%f34, %f32, 0f34000000, %f33;
	add.f32 	%f35, %f31, 0fBF800000;
	add.f32 	%f36, %f31, 0f3F800000;
	rcp.approx.ftz.f32 	%f37, %f36;
	add.f32 	%f38, %f35, %f35;
	mul.f32 	%f39, %f38, %f37;
	mul.f32 	%f40, %f39, %f39;
	neg.f32 	%f41, %f39;
	sub.f32 	%f42, %f35, %f39;
	add.f32 	%f43, %f42, %f42;
	fma.rn.f32 	%f44, %f41, %f35, %f43;
	mul.rn.f32 	%f45, %f37, %f44;
	fma.rn.f32 	%f46, %f40, 0f3A2C32E4, 0f3B52E7DB;
	fma.rn.f32 	%f47, %f46, %f40, 0f3C93BB73;
	fma.rn.f32 	%f48, %f47, %f40, 0f3DF6384F;
	mul.rn.f32 	%f49, %f48, %f40;
	fma.rn.f32 	%f50, %f39, 0f3FB8AA3B, %f34;
	mul.f32 	%f51, %f49, 0f40400000;
	sub.f32 	%f52, %f34, %f50;
	fma.rn.f32 	%f53, %f39, 0f3FB8AA3B, %f52;
	fma.rn.f32 	%f54, %f45, 0f3FB8AA3B, %f53;
	fma.rn.f32 	%f55, %f39, 0f32A55E34, %f54;
	fma.rn.f32 	%f56, %f51, %f45, %f55;
	fma.rn.f32 	%f57, %f49, %f39, %f56;
	add.rn.f32 	%f58, %f50, %f57;
	mov.f32 	%f59, 0f40000000;
	mul.rn.f32 	%f60, %f58, %f59;
	cvt.rni.f32.f32 	%f61, %f60;
	sub.f32 	%f62, %f60, %f61;
	neg.f32 	%f63, %f60;
	fma.rn.f32 	%f64, %f58, 0f40000000, %f63;
	neg.f32 	%f65, %f50;
	add.rn.f32 	%f66, %f58, %f65;
	neg.f32 	%f67, %f66;
	add.rn.f32 	%f68, %f57, %f67;
	fma.rn.f32 	%f69, %f68, 0f40000000, %f64;
	add.f32 	%f70, %f62, %f69;
	setp.gt.f32 	%p6, %f61, 0f00000000;
	selp.b32 	%r32, 0, -2097152000, %p6;
	setp.neu.f32 	%p7, %f2, 0f00000000;
	setp.neu.f32 	%p8, %f27, 0f7F800000;
	setp.lt.f32 	%p9, %f60, 0f00000000;
	selp.f32 	%f71, 0f00000000, 0f7F800000, %p9;
	abs.f32 	%f72, %f60;
	setp.gt.f32 	%p10, %f72, 0f43180000;
	cvt.rzi.s32.f32 	%r33, %f61;
	shl.b32 	%r34, %r33, 23;
	sub.s32 	%r35, %r34, %r32;
	mov.b32 	%f73, %r35;
	add.s32 	%r36, %r32, 2130706432;
	mov.b32 	%f74, %r36;
	fma.rn.f32 	%f75, %f70, 0f391FCB8E, 0f3AAF85ED;
	fma.rn.f32 	%f76, %f75, %f70, 0f3C1D9856;
	fma.rn.f32 	%f77, %f76, %f70, 0f3D6357BB;
	fma.rn.f32 	%f78, %f77, %f70, 0f3E75FDEC;
	fma.rn.f32 	%f79, %f78, %f70, 0f3F317218;
	fma.rn.f32 	%f80, %f79, %f70, 0f3F800000;
	mul.f32 	%f81, %f80, %f74;
	mul.f32 	%f82, %f81, %f73;
	selp.f32 	%f175, %f71, %f82, %p10;
	and.pred  	%p11, %p7, %p8;
	@%p11 bra 	$L__BB0_16;
	add.f32 	%f83, %f2, %f2;
	mov.b32 	%r37, %f83;
	and.b32  	%r38, %r37, 2147483647;
	mov.b32 	%f175, %r38;
$L__BB0_16:
	add.f32 	%f176, %f176, %f175;
	add.s32 	%r67, %r67, 1;
	setp.ne.s32 	%p12, %r67, 0;
	add.s64 	%rd69, %rd69, 4;
	add.s64 	%rd68, %rd68, 4;
	@%p12 bra 	$L__BB0_4;
$L__BB0_17:
	sqrt.rn.f32 	%f10, %f176;
	ld.global.f32 	%f11, [%rd10];
	abs.f32 	%f12, %f11;
	setp.lt.f32 	%p13, %f12, 0f00800000;
	mul.f32 	%f86, %f12, 0f4B800000;
	selp.f32 	%f87, %f86, %f12, %p13;
	selp.f32 	%f88, 0fC1C00000, 0f00000000, %p13;
	mov.b32 	%r39, %f87;
	add.s32 	%r40, %r39, -1060439283;
	and.b32  	%r41, %r40, -8388608;
	sub.s32 	%r42, %r39, %r41;
	mov.b32 	%f89, %r42;
	cvt.rn.f32.s32 	%f90, %r41;
	fma.rn.f32 	%f91, %f90, 0f34000000, %f88;
	add.f32 	%f92, %f89, 0fBF800000;
	add.f32 	%f93, %f89, 0f3F800000;
	rcp.approx.ftz.f32 	%f94, %f93;
	add.f32 	%f95, %f92, %f92;
	mul.f32 	%f96, %f95, %f94;
	mul.f32 	%f97, %f96, %f96;
	sub.f32 	%f98, %f92, %f96;
	add.f32 	%f99, %f98, %f98;
	neg.f32 	%f100, %f96;
	fma.rn.f32 	%f101, %f100, %f92, %f99;
	mul.rn.f32 	%f102, %f94, %f101;
	fma.rn.f32 	%f103, %f97, 0f3A2C32E4, 0f3B52E7DB;
	fma.rn.f32 	%f104, %f103, %f97, 0f3C93BB73;
	fma.rn.f32 	%f105, %f104, %f97, 0f3DF6384F;
	mul.rn.f32 	%f106, %f105, %f97;
	fma.rn.f32 	%f107, %f96, 0f3FB8AA3B, %f91;
	sub.f32 	%f108, %f91, %f107;
	fma.rn.f32 	%f109, %f96, 0f3FB8AA3B, %f108;
	fma.rn.f32 	%f110, %f102, 0f3FB8AA3B, %f109;
	fma.rn.f32 	%f111, %f96, 0f32A55E34, %f110;
	mul.f32 	%f112, %f106, 0f40400000;
	fma.rn.f32 	%f113, %f112, %f102, %f111;
	fma.rn.f32 	%f114, %f106, %f96, %f113;
	add.rn.f32 	%f115, %f107, %f114;
	neg.f32 	%f116, %f107;
	add.rn.f32 	%f117, %f115, %f116;
	neg.f32 	%f118, %f117;
	add.rn.f32 	%f119, %f114, %f118;
	mov.f32 	%f120, 0f40000000;
	mul.rn.f32 	%f121, %f115, %f120;
	neg.f32 	%f122, %f121;
	fma.rn.f32 	%f123, %f115, 0f40000000, %f122;
	fma.rn.f32 	%f124, %f119, 0f40000000, %f123;
	cvt.rni.f32.f32 	%f125, %f121;
	sub.f32 	%f126, %f121, %f125;
	add.f32 	%f127, %f126, %f124;
	fma.rn.f32 	%f128, %f127, 0f391FCB8E, 0f3AAF85ED;
	fma.rn.f32 	%f129, %f128, %f127, 0f3C1D9856;
	fma.rn.f32 	%f130, %f129, %f127, 0f3D6357BB;
	fma.rn.f32 	%f131, %f130, %f127, 0f3E75FDEC;
	fma.rn.f32 	%f132, %f131, %f127, 0f3F317218;
	fma.rn.f32 	%f133, %f132, %f127, 0f3F800000;
	cvt.rzi.s32.f32 	%r43, %f125;
	setp.gt.f32 	%p14, %f125, 0f00000000;
	selp.b32 	%r44, 0, -2097152000, %p14;
	add.s32 	%r45, %r44, 2130706432;
	mov.b32 	%f134, %r45;
	mul.f32 	%f135, %f133, %f134;
	shl.b32 	%r46, %r43, 23;
	sub.s32 	%r47, %r46, %r44;
	mov.b32 	%f136, %r47;
	mul.f32 	%f137, %f135, %f136;
	abs.f32 	%f138, %f121;
	setp.gt.f32 	%p15, %f138, 0f43180000;
	setp.lt.f32 	%p16, %f121, 0f00000000;
	selp.f32 	%f139, 0f00000000, 0f7F800000, %p16;
	selp.f32 	%f13, %f139, %f137, %p15;
	setp.eq.f32 	%p17, %f11, 0f3F800000;
	mov.f32 	%f177, 0f3F800000;
	@%p17 bra 	$L__BB0_22;
	setp.num.f32 	%p18, %f12, %f12;
	@%p18 bra 	$L__BB0_20;
	mov.f32 	%f141, 0f40000000;
	add.rn.f32 	%f177, %f11, %f141;
	bra.uni 	$L__BB0_22;
$L__BB0_20:
	setp.neu.f32 	%p19, %f11, 0f00000000;
	setp.neu.f32 	%p20, %f12, 0f7F800000;
	and.pred  	%p21, %p19, %p20;
	mov.f32 	%f177, %f13;
	@%p21 bra 	$L__BB0_22;
	add.f32 	%f140, %f11, %f11;
	mov.b32 	%r48, %f140;
	and.b32  	%r49, %r48, 2147483647;
	mov.b32 	%f177, %r49;
$L__BB0_22:
	ld.param.u64 	%rd67, [_Z15cuda_mean_shiftPiS_PfS0_S0_S0_S0_S0_S0_S0_m_param_7];
	setp.leu.f32 	%p22, %f10, %f177;
	cvt.u64.u32 	%rd39, %r66;
	cvta.to.global.u64 	%rd40, %rd67;
	mad.lo.s64 	%rd41, %rd28, %rd39, %rd40;
	mul.wide.u32 	%rd42, %r1, 4;
	add.s64 	%rd21, %rd41, %rd42;
	@%p22 bra 	$L__BB0_24;
	mov.b32 	%r54, 0;
	st.global.u32 	[%rd21], %r54;
	mov.f32 	%f179, 0f3F800000;
	bra.uni 	$L__BB0_30;
$L__BB0_24:
	mov.f32 	%f178, 0f3F800000;
	@%p17 bra 	$L__BB0_29;
	setp.num.f32 	%p24, %f12, %f12;
	@%p24 bra 	$L__BB0_27;
	mov.f32 	%f144, 0f40000000;
	add.rn.f32 	%f178, %f11, %f144;
	bra.uni 	$L__BB0_29;
$L__BB0_27:
	setp.neu.f32 	%p25, %f11, 0f00000000;
	setp.neu.f32 	%p26, %f12, 0f7F800000;
	and.pred  	%p27, %p25, %p26;
	mov.f32 	%f178, %f13;
	@%p27 bra 	$L__BB0_29;
	add.f32 	%f143, %f11, %f11;
	mov.b32 	%r50, %f143;
	and.b32  	%r51, %r50, 2147483647;
	mov.b32 	%f178, %r51;
$L__BB0_29:
	add.f32 	%f145, %f178, %f178;
	neg.f32 	%f146, %f10;
	div.rn.f32 	%f147, %f146, %f145;
	fma.rn.f32 	%f148, %f147, 0f3BBB989D, 0f3F000000;
	cvt.sat.f32.f32 	%f149, %f148;
	mov.f32 	%f150, 0f4B400001;
	mov.f32 	%f151, 0f437C0000;
	fma.rm.f32 	%f152, %f149, %f151, %f150;
	add.f32 	%f153, %f152, 0fCB40007F;
	neg.f32 	%f154, %f153;
	fma.rn.f32 	%f155, %f147, 0f3FB8AA3B, %f154;
	fma.rn.f32 	%f156, %f147, 0f32A57060, %f155;
	mov.b32 	%r52, %f152;
	shl.b32 	%r53, %r52, 23;
	mov.b32 	%f157, %r53;
	ex2.approx.ftz.f32 	%f158, %f156;
	mul.f32 	%f159, %f158, %f157;
	st.global.f32 	[%rd21], %f159;
	add.f32 	%f179, %f159, 0f3F800000;
$L__BB0_30:
	setp.ne.s32 	%p28, %r1, %r66;
	@%p28 bra 	$L__BB0_32;
	st.global.f32 	[%rd21], %f179;
$L__BB0_32:
	ld.global.u32 	%r70, [%rd6];
	setp.lt.s32 	%p29, %r70, 1;
	@%p29 bra 	$L__BB0_35;
	mov.b32 	%r69, 0;
$L__BB0_34:
	cvt.u64.u32 	%rd43, %r69;
	mul.lo.s64 	%rd44, %rd28, %rd43;
	ld.global.f32 	%f161, [%rd21];
	mad.lo.s32 	%r56, %r70, %r66, %r69;
	mul.wide.s32 	%rd45, %r56, 4;
	add.s64 	%rd46, %rd1, %rd45;
	ld.global.f32 	%f162, [%rd46];
	add.s64 	%rd47, %rd8, %rd44;
	ld.global.f32 	%f163, [%rd47];
	fma.rn.f32 	%f164, %f161, %f162, %f163;
	st.global.f32 	[%rd47], %f164;
	ld.global.f32 	%f165, [%rd21];
	add.s64 	%rd48, %rd9, %rd44;
	ld.global.f32 	%f166, [%rd48];
	add.f32 	%f167, %f165, %f166;
	st.global.f32 	[%rd48], %f167;
	add.s32 	%r69, %r69, 1;
	ld.global.u32 	%r70, [%rd6];
	setp.lt.s32 	%p30, %r69, %r70;
	@%p30 bra 	$L__BB0_34;
$L__BB0_35:
	add.s32 	%r66, %r66, 1;
	ld.global.u32 	%r57, [%rd7];
	setp.lt.s32 	%p31, %r66, %r57;
	@%p31 bra 	$L__BB0_2;
	bra.uni 	$L__BB0_7;

}


// ===== COMPILED SASS (sm_100) =====

	.target	sm_100

	.elftype	@"ET_EXEC"


//--------------------- .note.nv.tkinfo           --------------------------
	.section	.note.nv.tkinfo,"",@"SHT_NOTE"
	.sectionflags	@"SHF_NOTE_NV_TKINFO"
	.tkinfo
        /*0018*/ 	.word	0x00000002
        /*0030*/ 	.string	""
        /*0030*/ 	.string	"ptxas"
        /*0030*/ 	.string	"Cuda compilation tools, release 13.0, V13.0.88"
        /*0030*/ 	.string	"Build cuda_13.0.r13.0/compiler.36424714_0"
        /*0030*/ 	.string	"-arch sm_100 -m 64 "



//--------------------- .note.nv.cuinfo           --------------------------
	.section	.note.nv.cuinfo,"",@"SHT_NOTE"
	.sectionflags	@"SHF_NOTE_NV_CUINFO"
        /*0018*/ 	.short	0x0002
        /*001a*/ 	.short	0x0064
        /*001c*/ 	.short	0x0082
	.zero		2


//--------------------- .nv.info                  --------------------------
	.section	.nv.info,"",@"SHT_CUDA_INFO"
	.align	4


	//----- nvinfo : EIATTR_REGCOUNT
	.align		4
        /*0000*/ 	.byte	0x04, 0x2f
        /*0002*/ 	.short	(.L_1 - .L_0)
	.align		4
.L_0:
        /*0004*/ 	.word	index@(_Z15cuda_mean_shiftPiS_PfS0_S0_S0_S0_S0_S0_S0_m)
        /*0008*/ 	.word	0x0000001e


	//----- nvinfo : EIATTR_FRAME_SIZE
	.align		4
.L_1:
        /*000c*/ 	.byte	0x04, 0x11
        /*000e*/ 	.short	(.L_3 - .L_2)
	.align		4
.L_2:
        /*0010*/ 	.word	index@($__internal_1_$__cuda_sm3x_div_rn_noftz_f32_slowpath)
        /*0014*/ 	.word	0x00000000


	//----- nvinfo : EIATTR_FRAME_SIZE
	.align		4
.L_3:
        /*0018*/ 	.byte	0x04, 0x11
        /*001a*/ 	.short	(.L_5 - .L_4)
	.align		4
.L_4:
        /*001c*/ 	.word	index@($__internal_0_$__cuda_sm20_sqrt_rn_f32_slowpath)
        /*0020*/ 	.word	0x00000000


	//----- nvinfo : EIATTR_FRAME_SIZE
	.align		4
.L_5:
        /*0024*/ 	.byte	0x04, 0x11
        /*0026*/ 	.short	(.L_7 - .L_6)
	.align		4
.L_6:
        /*0028*/ 	.word	index@(_Z15cuda_mean_shiftPiS_PfS0_S0_S0_S0_S0_S0_S0_m)
        /*002c*/ 	.word	0x00000000


	//----- nvinfo : EIATTR_MIN_STACK_SIZE
	.align		4
.L_7:
        /*0030*/ 	.byte	0x04, 0x12
        /*0032*/ 	.short	(.L_9 - .L_8)
	.align		4
.L_8:
        /*0034*/ 	.word	index@(_Z15cuda_mean_shiftPiS_PfS0_S0_S0_S0_S0_S0_S0_m)
        /*0038*/ 	.word	0x00000000
.L_9:


//--------------------- .nv.compat                --------------------------
	.section	.nv.compat,"",@"SHT_CUDA_COMPAT_INFO"
	.align	4
        /*0000*/ 	.byte	0x02, 0x09, 0x00, 0x00, 0x02, 0x02, 0x01, 0x00, 0x02, 0x05, 0x05, 0x00, 0x03, 0x07, 0x01, 0x01
        /*0010*/ 	.byte	0x02, 0x03, 0x00, 0x00, 0x02, 0x06, 0x01, 0x00, 0x04, 0x0b, 0x08, 0x00, 0x01, 0x00, 0x00, 0x00
        /*0020*/ 	.byte	0x00, 0x00, 0x00, 0x00


//--------------------- .nv.info._Z15cuda_mean_shiftPiS_PfS0_S0_S0_S0_S0_S0_S0_m --------------------------
	.section	.nv.info._Z15cuda_mean_shiftPiS_PfS0_S0_S0_S0_S0_S0_S0_m,"",@"SHT_CUDA_INFO"
	.sectionflags	@""
	.align	4


	//----- nvinfo : EIATTR_CUDA_API_VERSION
	.align		4
        /*0000*/ 	.byte	0x04, 0x37
        /*0002*/ 	.short	(.L_11 - .L_10)
.L_10:
        /*0004*/ 	.word	0x00000082


	//----- nvinfo : EIATTR_KPARAM_INFO
	.align		4
.L_11:
        /*0008*/ 	.byte	0x04, 0x17
        /*000a*/ 	.short	(.L_13 - .L_12)
.L_12:
        /*000c*/ 	.word	0x00000000
        /*0010*/ 	.short	0x000a
        /*0012*/ 	.short	0x0050
        /*0014*/ 	.byte	0x00, 0xf0, 0x21, 0x00


	//----- nvinfo : EIATTR_KPARAM_INFO
	.align		4
.L_13:
        /*0018*/ 	.byte	0x04, 0x17
        /*001a*/ 	.short	(.L_15 - .L_14)
.L_14:
        /*001c*/ 	.word	0x00000000
        /*0020*/ 	.short	0x0009
        /*0022*/ 	.short	0x0048
        /*0024*/ 	.byte	0x00, 0xf5, 0x21, 0x00


	//----- nvinfo : EIATTR_KPARAM_INFO
	.align		4
.L_15:
        /*0028*/ 	.byte	0x04, 0x17
        /*002a*/ 	.short	(.L_17 - .L_16)
.L_16:
        /*002c*/ 	.word	0x00000000
        /*0030*/ 	.short	0x0008
        /*0032*/ 	.short	0x0040
        /*0034*/ 	.byte	0x00, 0xf5, 0x21, 0x00


	//----- nvinfo : EIATTR_KPARAM_INFO
	.align		4
.L_17:
        /*0038*/ 	.byte	0x04, 0x17
        /*003a*/ 	.short	(.L_19 - .L_18)
.L_18:
        /*003c*/ 	.word	0x00000000
        /*0040*/ 	.short	0x0007
        /*0042*/ 	.short	0x0038
        /*0044*/ 	.byte	0x00, 0xf5, 0x21, 0x00


	//----- nvinfo : EIATTR_KPARAM_INFO
	.align		4
.L_19:
        /*0048*/ 	.byte	0x04, 0x17
        /*004a*/ 	.short	(.L_21 - .L_20)
.L_20:
        /*004c*/ 	.word	0x00000000
        /*0050*/ 	.short	0x0006
        /*0052*/ 	.short	0x0030
        /*0054*/ 	.byte	0x00, 0xf5, 0x21, 0x00


	//----- nvinfo : EIATTR_KPARAM_INFO
	.align		4
.L_21:
        /*0058*/ 	.byte	0x04, 0x17
        /*005a*/ 	.short	(.L_23 - .L_22)
.L_22:
        /*005c*/ 	.word	0x00000000
        /*0060*/ 	.short	0x0005
        /*0062*/ 	.short	0x0028
        /*0064*/ 	.byte	0x00, 0xf5, 0x21, 0x00


	//----- nvinfo : EIATTR_KPARAM_INFO
	.align		4
.L_23:
        /*0068*/ 	.byte	0x04, 0x17
        /*006a*/ 	.short	(.L_25 - .L_24)
.L_24:
        /*006c*/ 	.word	0x00000000
        /*0070*/ 	.short	0x0004
        /*0072*/ 	.short	0x0020
        /*0074*/ 	.byte	0x00, 0xf5, 0x21, 0x00


	//----- nvinfo : EIATTR_KPARAM_INFO
	.align		4
.L_25:
        /*0078*/ 	.byte	0x04, 0x17
        /*007a*/ 	.short	(.L_27 - .L_26)
.L_26:
        /*007c*/ 	.word	0x00000000
        /*0080*/ 	.short	0x0003
        /*0082*/ 	.short	0x0018
        /*0084*/ 	.byte	0x00, 0xf5, 0x21, 0x00


	//----- nvinfo : EIATTR_KPARAM_INFO
	.align		4
.L_27:
        /*0088*/ 	.byte	0x04, 0x17
        /*008a*/ 	.short	(.L_29 - .L_28)
.L_28:
        /*008c*/ 	.word	0x00000000
        /*0090*/ 	.short	0x0002
        /*0092*/ 	.short	0x0010
        /*0094*/ 	.byte	0x00, 0xf5, 0x21, 0x00


	//----- nvinfo : EIATTR_KPARAM_INFO
	.align		4
.L_29:
        /*0098*/ 	.byte	0x04, 0x17
        /*009a*/ 	.short	(.L_31 - .L_30)
.L_30:
        /*009c*/ 	.word	0x00000000
        /*00a0*/ 	.short	0x0001
        /*00a2*/ 	.short	0x0008
        /*00a4*/ 	.byte	0x00, 0xf5, 0x21, 0x00


	//----- nvinfo : EIATTR_KPARAM_INFO
	.align		4
.L_31:
        /*00a8*/ 	.byte	0x04, 0x17
        /*00aa*/ 	.short	(.L_33 - .L_32)
.L_32:
        /*00ac*/ 	.word	0x00000000
        /*00b0*/ 	.short	0x0000
        /*00b2*/ 	.short	0x0000
        /*00b4*/ 	.byte	0x00, 0xf5, 0x21, 0x00


	//----- nvinfo : EIATTR_SPARSE_MMA_MASK
	.align		4
.L_33:
        /*00b8*/ 	.byte	0x03, 0x50
        /*00ba*/ 	.short	0x0000


	//----- nvinfo : EIATTR_MAXREG_COUNT
	.align		4
        /*00bc*/ 	.byte	0x03, 0x1b
        /*00be*/ 	.short	0x00ff


	//----- nvinfo : EIATTR_MERCURY_ISA_VERSION
	.align		4
        /*00c0*/ 	.byte	0x03, 0x5f
        /*00c2*/ 	.short	0x0101


	//----- nvinfo : EIATTR_VRC_CTA_INIT_COUNT
	.align		4
        /*00c4*/ 	.byte	0x02, 0x4a
	.zero		1
	.zero		1


	//----- nvinfo : EIATTR_EXIT_INSTR_OFFSETS
	.align		4
        /*00c8*/ 	.byte	0x04, 0x1c
        /*00ca*/ 	.short	(.L_35 - .L_34)


	//   ....[0]....
.L_34:
        /*00cc*/ 	.word	0x00001480


	//   ....[1]....
        /*00d0*/ 	.word	0x00001640


	//----- nvinfo : EIATTR_CRS_STACK_SIZE
	.align		4
.L_35:
        /*00d4*/ 	.byte	0x04, 0x1e
        /*00d6*/ 	.short	(.L_37 - .L_36)
.L_36:
        /*00d8*/ 	.word	0x00000000


	//----- nvinfo : EIATTR_CBANK_PARAM_SIZE
	.align		4
.L_37:
        /*00dc*/ 	.byte	0x03, 0x19
        /*00de*/ 	.short	0x0058


	//----- nvinfo : EIATTR_PARAM_CBANK
	.align		4
        /*00e0*/ 	.byte	0x04, 0x0a
        /*00e2*/ 	.short	(.L_39 - .L_38)
	.align		4
.L_38:
        /*00e4*/ 	.word	index@(.nv.constant0._Z15cuda_mean_shiftPiS_PfS0_S0_S0_S0_S0_S0_S0_m)
        /*00e8*/ 	.short	0x0380
        /*00ea*/ 	.short	0x0058


	//----- nvinfo : EIATTR_SW_WAR
	.align		4
.L_39:
        /*00ec*/ 	.byte	0x04, 0x36
        /*00ee*/ 	.short	(.L_41 - .L_40)
.L_40:
        /*00f0*/ 	.word	0x00000008
.L_41:


//--------------------- .nv.callgraph             --------------------------
	.section	.nv.callgraph,"",@"SHT_CUDA_CALLGRAPH"
	.align	4
	.sectionentsize	8
	.align		4
        /*0000*/ 	.word	0x00000000
	.align		4
        /*0004*/ 	.word	0xffffffff
	.align		4
        /*0008*/ 	.word	0x00000000
	.align		4
        /*000c*/ 	.word	0xfffffffe
	.align		4
        /*0010*/ 	.word	0x00000000
	.align		4
        /*0014*/ 	.word	0xfffffffd
	.align		4
        /*0018*/ 	.word	0x00000000
	.align		4
        /*001c*/ 	.word	0xfffffffc


//--------------------- .text._Z15cuda_mean_shiftPiS_PfS0_S0_S0_S0_S0_S0_S0_m --------------------------
	.section	.text._Z15cuda_mean_shiftPiS_PfS0_S0_S0_S0_S0_S0_S0_m,"ax",@progbits
	.align	128
        .global         _Z15cuda_mean_shiftPiS_PfS0_S0_S0_S0_S0_S0_S0_m
        .type           _Z15cuda_mean_shiftPiS_PfS0_S0_S0_S0_S0_S0_S0_m,@function
        .size           _Z15cuda_mean_shiftPiS_PfS0_S0_S0_S0_S0_S0_S0_m,(.L_x_36 - _Z15cuda_mean_shiftPiS_PfS0_S0_S0_S0_S0_S0_S0_m)
        .other          _Z15cuda_mean_shiftPiS_PfS0_S0_S0_S0_S0_S0_S0_m,@"STO_CUDA_ENTRY STV_DEFAULT"
_Z15cuda_mean_shiftPiS_PfS0_S0_S0_S0_S0_S0_S0_m:
.text._Z15cuda_mean_shiftPiS_PfS0_S0_S0_S0_S0_S0_S0_m:
[----:B------:R-:W-:Y:S08]  /*0000*/  LDC R1, c[0x0][0x37c] ;  /* 0x0000df00ff017b82 */ /* 0x000ff00000000800 */
[----:B------:R-:W0:Y:S01]  /*0010*/  LDC.64 R2, c[0x0][0x380] ;  /* 0x0000e000ff027b82 */ /* 0x000e220000000a00 */
[----:B------:R-:W0:Y:S07]  /*0020*/  LDCU.64 UR10, c[0x0][0x358] ;  /* 0x00006b00ff0a77ac */ /* 0x000e2e0008000a00 */
[----:B------:R-:W1:Y:S01]  /*0030*/  LDC.64 R4, c[0x0][0x388] ;  /* 0x0000e200ff047b82 */ /* 0x000e620000000a00 */
[----:B0-----:R-:W2:Y:S04]  /*0040*/  LDG.E R2, desc[UR10][R2.64] ;  /* 0x0000000a02027981 */ /* 0x001ea8000c1e1900 */
[----:B-1----:R0:W5:Y:S01]  /*0050*/  LDG.E R0, desc[UR10][R4.64] ;  /* 0x0000000a04007981 */ /* 0x002162000c1e1900 */
[----:B------:R-:W1:Y:S01]  /*0060*/  S2R R19, SR_TID.X ;  /* 0x0000000000137919 */ /* 0x000e620000002100 */
[----:B--2---:R-:W-:-:S13]  /*0070*/  ISETP.GE.AND P0, PT, R2, 0x1, PT ;  /* 0x000000010200780c */ /* 0x004fda0003f06270 */
[----:B01----:R-:W-:Y:S05]  /*0080*/  @!P0 BRA `(.L_x_0) ;  /* 0x0000001000348947 */ /* 0x003fea0003800000 */
[----:B------:R-:W0:Y:S01]  /*0090*/  LDC.64 R10, c[0x0][0x3c0] ;  /* 0x0000f000ff0a7b82 */ /* 0x000e220000000a00 */
[----:B------:R-:W-:-:S07]  /*00a0*/  UMOV UR4, URZ ;  /* 0x000000ff00047c82 */ /* 0x000fce0008000000 */
[----:B------:R-:W1:Y:S01]  /*00b0*/  LDC.64 R6, c[0x0][0x3c8] ;  /* 0x0000f200ff067b82 */ /* 0x000e620000000a00 */
[----:B0-----:R-:W-:-:S04]  /*00c0*/  IMAD.WIDE.U32 R10, R19, 0x4, R10 ;  /* 0x00000004130a7825 */ /* 0x001fc800078e000a */
[----:B-1----:R-:W-:-:S07]  /*00d0*/  IMAD.WIDE.U32 R6, R19, 0x4, R6 ;  /* 0x0000000413067825 */ /* 0x002fce00078e0006 */
.L_x_16:
[----:B-----5:R-:W-:Y:S01]  /*00e0*/  ISETP.GE.AND P0, PT, R0, 0x1, PT ;  /* 0x000000010000780c */ /* 0x020fe20003f06270 */
[----:B01----:R-:W-:-:S12]  /*00f0*/  HFMA2 R9, -RZ, RZ, 0, 0 ;  /* 0x00000000ff097431 */ /* 0x003fd800000001ff */
[----:B------:R-:W-:Y:S05]  /*0100*/  @!P0 BRA `(.L_x_1) ;  /* 0x00000004006c8947 */ /* 0x000fea0003800000 */
[----:B------:R-:W0:Y:S01]  /*0110*/  LDC.64 R8, c[0x0][0x3a0] ;  /* 0x0000e800ff087b82 */ /* 0x000e220000000a00 */
[----:B------:R-:W-:Y:S02]  /*0120*/  IMAD R13, R19, R0, RZ ;  /* 0x00000000130d7224 */ /* 0x000fe400078e02ff */
[C---:B------:R-:W-:Y:S01]  /*0130*/  IMAD R15, R0.reuse, UR4, RZ ;  /* 0x00000004000f7c24 */ /* 0x040fe2000f8e02ff */
[----:B------:R-:W-:-:S04]  /*0140*/  IADD3 R0, PT, PT, -R0, RZ, RZ ;  /* 0x000000ff00007210 */ /* 0x000fc80007ffe1ff */
[----:B------:R-:W1:Y:S01]  /*0150*/  LDC.64 R2, c[0x0][0x398] ;  /* 0x0000e600ff027b82 */ /* 0x000e620000000a00 */
[----:B0-----:R-:W-:-:S05]  /*0160*/  IMAD.WIDE.U32 R8, R13, 0x4, R8 ;  /* 0x000000040d087825 */ /* 0x001fca00078e0008 */
[----:B------:R-:W-:Y:S02]  /*0170*/  MOV R13, R9 ;  /* 0x00000009000d7202 */ /* 0x000fe40000000f00 */
[----:B------:R-:W-:Y:S01]  /*0180*/  MOV R9, RZ ;  /* 0x000000ff00097202 */ /* 0x000fe20000000f00 */
[----:B-1----:R-:W-:-:S07]  /*0190*/  IMAD.WIDE.U32 R2, R15, 0x4, R2 ;  /* 0x000000040f027825 */ /* 0x002fce00078e0002 */
.L_x_4:
[----:B------:R-:W-:Y:S01]  /*01a0*/  MOV R12, R8 ;  /* 0x00000008000c7202 */ /* 0x000fe20000000f00 */
[----:B------:R0:W2:Y:S05]  /*01b0*/  LDG.E R15, desc[UR10][R2.64] ;  /* 0x0000000a020f7981 */ /* 0x0000aa000c1e1900 */
[----:B------:R-:W2:Y:S01]  /*01c0*/  LDG.E R12, desc[UR10][R12.64] ;  /* 0x0000000a0c0c7981 */ /* 0x000ea2000c1e1900 */
[----:B------:R-:W-:Y:S01]  /*01d0*/  IADD3 R0, PT, PT, R0, 0x1, RZ ;  /* 0x0000000100007810 */ /* 0x000fe20007ffe0ff */
[----:B------:R-:W-:Y:S01]  /*01e0*/  BSSY.RECONVERGENT B0, `(.L_x_2) ;  /* 0x0000049000007945 */ /* 0x000fe20003800200 */
[----:B------:R-:W-:Y:S01]  /*01f0*/  HFMA2 R14, -RZ, RZ, 1.875, 0 ;  /* 0x3f800000ff0e7431 */ /* 0x000fe200000001ff */
[----:B------:R-:W-:-:S02]  /*0200*/  IADD3 R8, P3, PT, R8, 0x4, RZ ;  /* 0x0000000408087810 */ /* 0x000fc40007f7e0ff */
[----:B------:R-:W-:Y:S02]  /*0210*/  ISETP.NE.AND P1, PT, R0, RZ, PT ;  /* 0x000000ff0000720c */ /* 0x000fe40003f25270 */
[----:B0-----:R-:W-:Y:S01]  /*0220*/  IADD3 R2, P2, PT, R2, 0x4, RZ ;  /* 0x0000000402027810 */ /* 0x001fe20007f5e0ff */
[----:B--2---:R-:W-:-:S05]  /*0230*/  FADD R12, R12, -R15 ;  /* 0x8000000f0c0c7221 */ /* 0x004fca0000000000 */
[----:B------:R-:W-:-:S13]  /*0240*/  FSETP.NEU.AND P0, PT, R12, 1, PT ;  /* 0x3f8000000c00780b */ /* 0x000fda0003f0d000 */
[----:B------:R-:W-:Y:S05]  /*0250*/  @!P0 BRA `(.L_x_3) ;  /* 0x0000000400048947 */ /* 0x000fea0003800000 */
[----:B------:R-:W-:-:S13]  /*0260*/  FSETP.NAN.AND P0, PT, |R12|, |R12|, PT ;  /* 0x4000000c0c00720b */ /* 0x000fda0003f08200 */
[----:B------:R-:W-:Y:S01]  /*0270*/  @P0 FADD R14, R12, 2 ;  /* 0x400000000c0e0421 */ /* 0x000fe20000000000 */
[----:B------:R-:W-:Y:S06]  /*0280*/  @P0 BRA `(.L_x_3) ;  /* 0x0000000000f80947 */ /* 0x000fec0003800000 */
[C---:B------:R-:W-:Y:S01]  /*0290*/  FMUL R15, |R12|.reuse, 16777216 ;  /* 0x4b8000000c0f7820 */ /* 0x040fe20000400200 */
[C---:B------:R-:W-:Y:S02]  /*02a0*/  FSETP.GEU.AND P0, PT, |R12|.reuse, 1.175494350822287508e-38, PT ;  /* 0x008000000c00780b */ /* 0x040fe40003f0e200 */
[----:B------:R-:W-:Y:S02]  /*02b0*/  MOV R20, 0x3a2c32e4 ;  /* 0x3a2c32e400147802 */ /* 0x000fe40000000f00 */
[----:B------:R-:W-:Y:S02]  /*02c0*/  FSEL R15, R15, |R12|, !P0 ;  /* 0x4000000c0f0f7208 */ /* 0x000fe40004000000 */
[----:B------:R-:W-:Y:S02]  /*02d0*/  FSEL R18, RZ, -24, P0 ;  /* 0xc1c00000ff127808 */ /* 0x000fe40000000000 */
[----:B------:R-:W-:Y:S02]  /*02e0*/  IADD3 R14, PT, PT, R15, -0x3f3504f3, RZ ;  /* 0xc0cafb0d0f0e7810 */ /* 0x000fe40007ffe0ff */
[----:B------:R-:W-:-:S02]  /*02f0*/  FSETP.NEU.AND P0, PT, |R12|, +INF , PT ;  /* 0x7f8000000c00780b */ /* 0x000fc40003f0d200 */
[----:B------:R-:W-:Y:S02]  /*0300*/  LOP3.LUT R16, R14, 0xff800000, RZ, 0xc0, !PT ;  /* 0xff8000000e107812 */ /* 0x000fe400078ec0ff */
[----:B------:R-:W-:Y:S02]  /*0310*/  FSETP.NEU.AND P0, PT, R12, RZ, P0 ;  /* 0x000000ff0c00720b */ /* 0x000fe4000070d000 */
[----:B------:R-:W-:-:S05]  /*0320*/  IADD3 R15, PT, PT, R15, -R16, RZ ;  /* 0x800000100f0f7210 */ /* 0x000fca0007ffe0ff */
[C---:B------:R-:W-:Y:S01]  /*0330*/  FADD R14, R15.reuse, 1 ;  /* 0x3f8000000f0e7421 */ /* 0x040fe20000000000 */
[----:B------:R-:W-:Y:S01]  /*0340*/  FADD R23, R15, -1 ;  /* 0xbf8000000f177421 */ /* 0x000fe20000000000 */
[----:B------:R-:W-:-:S03]  /*0350*/  I2FP.F32.S32 R15, R16 ;  /* 0x00000010000f7245 */ /* 0x000fc60000201400 */
[----:B------:R-:W-:Y:S01]  /*0360*/  FADD R17, R23, R23 ;  /* 0x0000001717117221 */ /* 0x000fe20000000000 */
[----:B------:R-:W0:Y:S01]  /*0370*/  MUFU.RCP R14, R14 ;  /* 0x0000000e000e7308 */ /* 0x000e220000001000 */
[----:B------:R-:W-:Y:S01]  /*0380*/  FFMA R21, R15, 1.1920928955078125e-07, R18 ;  /* 0x340000000f157823 */ /* 0x000fe20000000012 */
[----:B------:R-:W-:Y:S01]  /*0390*/  @!P0 FADD R12, R12, R12 ;  /* 0x0000000c0c0c8221 */ /* 0x000fe20000000000 */
[----:B0-----:R-:W-:-:S04]  /*03a0*/  FMUL R16, R14, R17 ;  /* 0x000000110e107220 */ /* 0x001fc80000400000 */
[----:B------:R-:W-:Y:S01]  /*03b0*/  FADD R18, R23, -R16 ;  /* 0x8000001017127221 */ /* 0x000fe20000000000 */
[C---:B------:R-:W-:Y:S01]  /*03c0*/  FMUL R17, R16.reuse, R16 ;  /* 0x0000001010117220 */ /* 0x040fe20000400000 */
[----:B------:R-:W-:Y:S02]  /*03d0*/  FFMA R15, R16, 1.4426950216293334961, R21 ;  /* 0x3fb8aa3b100f7823 */ /* 0x000fe40000000015 */
[----:B------:R-:W-:Y:S01]  /*03e0*/  FADD R18, R18, R18 ;  /* 0x0000001212127221 */ /* 0x000fe20000000000 */
[----:B------:R-:W-:Y:S01]  /*03f0*/  FFMA R20, R17, R20, 0.0032181653659790754318 ;  /* 0x3b52e7db11147423 */ /* 0x000fe20000000014 */
[----:B------:R-:W-:Y:S02]  /*0400*/  FADD R21, R21, -R15 ;  /* 0x8000000f15157221 */ /* 0x000fe40000000000 */
[----:B------:R-:W-:Y:S01]  /*0410*/  FFMA R23, R23, -R16, R18 ;  /* 0x8000001017177223 */ /* 0x000fe20000000012 */
[----:B------:R-:W-:Y:S01]  /*0420*/  FFMA R20, R17, R20, 0.018033718690276145935 ;  /* 0x3c93bb7311147423 */ /* 0x000fe20000000014 */
[----:B------:R-:W-:-:S02]  /*0430*/  FFMA R18, R16, 1.4426950216293334961, R21 ;  /* 0x3fb8aa3b10127823 */ /* 0x000fc40000000015 */
[----:B------:R-:W-:Y:S01]  /*0440*/  FMUL R23, R14, R23 ;  /* 0x000000170e177220 */ /* 0x000fe20000400000 */
[----:B------:R-:W-:-:S03]  /*0450*/  FFMA R20, R17, R20, 0.12022458761930465698 ;  /* 0x3df6384f11147423 */ /* 0x000fc60000000014 */
[----:B------:R-:W-:Y:S01]  /*0460*/  FFMA R21, R23, 1.4426950216293334961, R18 ;  /* 0x3fb8aa3b17157823 */ /* 0x000fe20000000012 */
[----:B------:R-:W-:-:S03]  /*0470*/  FMUL R17, R17, R20 ;  /* 0x0000001411117220 */ /* 0x000fc60000400000 */
[----:B------:R-:W-:Y:S01]  /*0480*/  FFMA R18, R16, 1.9251366722983220825e-08, R21 ;  /* 0x32a55e3410127823 */ /* 0x000fe20000000015 */
[----:B------:R-:W-:-:S04]  /*0490*/  FMUL R14, R17, 3 ;  /* 0x40400000110e7820 */ /* 0x000fc80000400000 */
[----:B------:R-:W-:Y:S01]  /*04a0*/  FFMA R14, R23, R14, R18 ;  /* 0x0000000e170e7223 */ /* 0x000fe20000000012 */
[----:B------:R-:W-:-:S03]  /*04b0*/  HFMA2 R18, -RZ, RZ, 0.64013671875, -15.109375 ;  /* 0x391fcb8eff127431 */ /* 0x000fc600000001ff */
[----:B------:R-:W-:-:S04]  /*04c0*/  FFMA R16, R16, R17, R14 ;  /* 0x0000001110107223 */ /* 0x000fc8000000000e */
[----:B------:R-:W-:-:S04]  /*04d0*/  FADD R21, R15, R16 ;  /* 0x000000100f157221 */ /* 0x000fc80000000000 */
[----:B------:R-:W-:Y:S01]  /*04e0*/  FMUL R14, R21, 2 ;  /* 0x40000000150e7820 */ /* 0x000fe20000400000 */
[----:B------:R-:W-:-:S03]  /*04f0*/  FADD R15, -R15, R21 ;  /* 0x000000150f0f7221 */ /* 0x000fc60000000100 */
[----:B------:R-:W0:Y:S01]  /*0500*/  FRND R17, R14 ;  /* 0x0000000e00117307 */ /* 0x000e220000201000 */
[----:B------:R-:W-:Y:S01]  /*0510*/  FADD R16, R16, -R15 ;  /* 0x8000000f10107221 */ /* 0x000fe20000000000 */
[----:B------:R-:W-:Y:S01]  /*0520*/  FFMA R21, R21, 2, -R14 ;  /* 0x4000000015157823 */ /* 0x000fe2000000080e */
[----:B------:R-:W-:-:S03]  /*0530*/  FSETP.GT.AND P5, PT, |R14|, 152, PT ;  /* 0x431800000e00780b */ /* 0x000fc60003fa4200 */
[----:B------:R-:W-:Y:S02]  /*0540*/  FFMA R16, R16, 2, R21 ;  /* 0x4000000010107823 */ /* 0x000fe40000000015 */
[----:B------:R-:W1:Y:S01]  /*0550*/  F2I.NTZ R21, R14 ;  /* 0x0000000e00157305 */ /* 0x000e620000203100 */
[----:B0-----:R-:W-:Y:S01]  /*0560*/  FADD R15, R14, -R17 ;  /* 0x800000110e0f7221 */ /* 0x001fe20000000000 */
[----:B------:R-:W-:-:S03]  /*0570*/  FSETP.GT.AND P4, PT, R17, RZ, PT ;  /* 0x000000ff1100720b */ /* 0x000fc60003f84000 */
[----:B------:R-:W-:-:S04]  /*0580*/  FADD R15, R15, R16 ;  /* 0x000000100f0f7221 */ /* 0x000fc80000000000 */
[----:B------:R-:W-:-:S04]  /*0590*/  FFMA R16, R15, R18, 0.0013391353422775864601 ;  /* 0x3aaf85ed0f107423 */ /* 0x000fc80000000012 */
[----:B------:R-:W-:-:S04]  /*05a0*/  FFMA R16, R15, R16, 0.0096188392490148544312 ;  /* 0x3c1d98560f107423 */ /* 0x000fc80000000010 */
[----:B------:R-:W-:-:S04]  /*05b0*/  FFMA R16, R15, R16, 0.055503588169813156128 ;  /* 0x3d6357bb0f107423 */ /* 0x000fc80000000010 */
[C---:B------:R-:W-:Y:S01]  /*05c0*/  FFMA R18, R15.reuse, R16, 0.24022644758224487305 ;  /* 0x3e75fdec0f127423 */ /* 0x040fe20000000010 */
[----:B------:R-:W-:Y:S02]  /*05d0*/  SEL R16, RZ, 0x83000000, P4 ;  /* 0x83000000ff107807 */ /* 0x000fe40002000000 */
[----:B------:R-:W-:Y:S01]  /*05e0*/  FSETP.GEU.AND P4, PT, R14, RZ, PT ;  /* 0x000000ff0e00720b */ /* 0x000fe20003f8e000 */
[----:B------:R-:W-:Y:S01]  /*05f0*/  FFMA R18, R15, R18, 0.69314718246459960938 ;  /* 0x3f3172180f127423 */ /* 0x000fe20000000012 */
[----:B------:R-:W-:Y:S02]  /*0600*/  IADD3 R17, PT, PT, R16, 0x7f000000, RZ ;  /* 0x7f00000010117810 */ /* 0x000fe40007ffe0ff */
[----:B-1----:R-:W-:Y:S01]  /*0610*/  LEA R21, R21, -R16, 0x17 ;  /* 0x8000001015157211 */ /* 0x002fe200078eb8ff */
[----:B------:R-:W-:Y:S01]  /*0620*/  FFMA R18, R15, R18, 1 ;  /* 0x3f8000000f127423 */ /* 0x000fe20000000012 */
[----:B------:R-:W-:-:S03]  /*0630*/  FSEL R14, RZ, +INF , !P4 ;  /* 0x7f800000ff0e7808 */ /* 0x000fc60006000000 */
[----:B------:R-:W-:-:S04]  /*0640*/  FMUL R18, R17, R18 ;  /* 0x0000001211127220 */ /* 0x000fc80000400000 */
[----:B------:R-:W-:Y:S01]  /*0650*/  @!P5 FMUL R14, R21, R18 ;  /* 0x00000012150ed220 */ /* 0x000fe20000400000 */
[----:B------:R-:W-:-:S07]  /*0660*/  @!P0 LOP3.LUT R14, R12, 0x7fffffff, RZ, 0xc0, !PT ;  /* 0x7fffffff0c0e8812 */ /* 0x000fce00078ec0ff */
.L_x_3:
[----:B------:R-:W-:Y:S05]  /*0670*/  BSYNC.RECONVERGENT B0 ;  /* 0x0000000000007941 */ /* 0x000fea0003800200 */
.L_x_2:
[----:B------:R-:W-:Y:S01]  /*0680*/  FADD R9, R14, R9 ;  /* 0x000000090e097221 */ /* 0x000fe20000000000 */
[----:B------:R-:W-:Y:S01]  /*0690*/  IMAD.X R3, RZ, RZ, R3, P2 ;  /* 0x000000ffff037224 */ /* 0x000fe200010e0603 */
[----:B------:R-:W-:Y:S01]  /*06a0*/  IADD3.X R13, PT, PT, RZ, R13, RZ, P3, !PT ;  /* 0x0000000dff0d7210 */ /* 0x000fe20001ffe4ff */
[----:B------:R-:W-:Y:S06]  /*06b0*/  @P1 BRA `(.L_x_4) ;  /* 0xfffffff800b81947 */ /* 0x000fec000383ffff */
.L_x_1:
[----:B------:R-:W-:Y:S01]  /*06c0*/  IADD3 R0, PT, PT, R9, -0xd000000, RZ ;  /* 0xf300000009007810 */ /* 0x000fe20007ffe0ff */
[----:B------:R0:W1:Y:S01]  /*06d0*/  MUFU.RSQ R2, R9 ;  /* 0x0000000900027308 */ /* 0x0000620000001400 */
[----:B------:R-:W-:Y:S02]  /*06e0*/  BSSY.RECONVERGENT B0, `(.L_x_5) ;  /* 0x000000c000007945 */ /* 0x000fe40003800200 */
[----:B------:R-:W-:-:S13]  /*06f0*/  ISETP.GT.U32.AND P0, PT, R0, 0x727fffff, PT ;  /* 0x727fffff0000780c */ /* 0x000fda0003f04070 */
[----:B0-----:R-:W-:Y:S05]  /*0700*/  @!P0 BRA `(.L_x_6) ;  /* 0x0000000000148947 */ /* 0x001fea0003800000 */
[----:B------:R-:W-:Y:S02]  /*0710*/  MOV R0, R9 ;  /* 0x0000000900007202 */ /* 0x000fe40000000f00 */
[----:B------:R-:W-:-:S07]  /*0720*/  MOV R13, 0x740 ;  /* 0x00000740000d7802 */ /* 0x000fce0000000f00 */
[----:B-1----:R-:W-:Y:S05]  /*0730*/  CALL.REL.NOINC `($__internal_0_$__cuda_sm20_sqrt_rn_f32_slowpath) ;  /* 0x0000000c00c47944 */ /* 0x002fea0003c00000 */
[----:B------:R-:W-:Y:S01]  /*0740*/  MOV R3, R0 ;  /* 0x0000000000037202 */ /* 0x000fe20000000f00 */
[----:B------:R-:W-:Y:S06]  /*0750*/  BRA `(.L_x_7) ;  /* 0x0000000000107947 */ /* 0x000fec0003800000 */
.L_x_6:
[C---:B-1----:R-:W-:Y:S01]  /*0760*/  FMUL.FTZ R0, R2.reuse, R9 ;  /* 0x0000000902007220 */ /* 0x042fe20000410000 */
[----:B------:R-:W-:-:S03]  /*0770*/  FMUL.FTZ R2, R2, 0.5 ;  /* 0x3f00000002027820 */ /* 0x000fc60000410000 */
[----:B------:R-:W-:-:S04]  /*0780*/  FFMA R3, -R0, R0, R9 ;  /* 0x0000000000037223 */ /* 0x000fc80000000109 */
[----:B------:R-:W-:-:S07]  /*0790*/  FFMA R3, R3, R2, R0 ;  /* 0x0000000203037223 */ /* 0x000fce0000000000 */
.L_x_7:
[----:B------:R-:W-:Y:S05]  /*07a0*/  BSYNC.RECONVERGENT B0 ;  /* 0x0000000000007941 */ /* 0x000fea0003800200 */
.L_x_5:
[----:B------:R-:W0:Y:S01]  /*07b0*/  LDC.64 R8, c[0x0][0x390] ;  /* 0x0000e400ff087b82 */ /* 0x000e220000000a00 */
[----:B------:R-:W-:Y:S01]  /*07c0*/  HFMA2 R17, -RZ, RZ, 0.771484375, 0.21533203125 ;  /* 0x3a2c32e4ff117431 */ /* 0x000fe200000001ff */
[----:B------:R-:W1:Y:S01]  /*07d0*/  LDCU.64 UR6, c[0x0][0x3b8] ;  /* 0x00007700ff0677ac */ /* 0x000e620008000a00 */
[----:B------:R-:W1:Y:S01]  /*07e0*/  LDCU.64 UR8, c[0x0][0x3d0] ;  /* 0x00007a00ff0877ac */ /* 0x000e620008000a00 */
[----:B0-----:R-:W2:Y:S01]  /*07f0*/  LDG.E R0, desc[UR10][R8.64] ;  /* 0x0000000a08007981 */ /* 0x001ea2000c1e1900 */
[----:B-1----:R-:W-:-:S04]  /*0800*/  UIMAD.WIDE.U32 UR6, UR4, UR8, UR6 ;  /* 0x00000008040672a5 */ /* 0x002fc8000f8e0006 */
[----:B------:R-:W-:Y:S01]  /*0810*/  UIMAD UR5, UR4, UR9, UR7 ;  /* 0x00000009040572a4 */ /* 0x000fe2000f8e0207 */
[C---:B--2---:R-:W-:Y:S01]  /*0820*/  FMUL R13, |R0|.reuse, 16777216 ;  /* 0x4b800000000d7820 */ /* 0x044fe20000400200 */
[C---:B------:R-:W-:Y:S02]  /*0830*/  FSETP.GEU.AND P0, PT, |R0|.reuse, 1.175494350822287508e-38, PT ;  /* 0x008000000000780b */ /* 0x040fe40003f0e200 */
[----:B------:R-:W-:Y:S02]  /*0840*/  FSETP.NEU.AND P1, PT, R0, 1, PT ;  /* 0x3f8000000000780b */ /* 0x000fe40003f2d000 */
[----:B------:R-:W-:Y:S02]  /*0850*/  FSEL R13, R13, |R0|, !P0 ;  /* 0x400000000d0d7208 */ /* 0x000fe40004000000 */
[----:B------:R-:W-:Y:S02]  /*0860*/  FSEL R8, RZ, -24, P0 ;  /* 0xc1c00000ff087808 */ /* 0x000fe40000000000 */
[----:B------:R-:W-:-:S04]  /*0870*/  IADD3 R2, PT, PT, R13, -0x3f3504f3, RZ ;  /* 0xc0cafb0d0d027810 */ /* 0x000fc80007ffe0ff */
[----:B------:R-:W-:-:S04]  /*0880*/  LOP3.LUT R2, R2, 0xff800000, RZ, 0xc0, !PT ;  /* 0xff80000002027812 */ /* 0x000fc800078ec0ff */
[-C--:B------:R-:W-:Y:S02]  /*0890*/  IADD3 R13, PT, PT, R13, -R2.reuse, RZ ;  /* 0x800000020d0d7210 */ /* 0x080fe40007ffe0ff */
[----:B------:R-:W-:-:S03]  /*08a0*/  I2FP.F32.S32 R9, R2 ;  /* 0x0000000200097245 */ /* 0x000fc60000201400 */
[C---:B------:R-:W-:Y:S01]  /*08b0*/  FADD R12, R13.reuse, 1 ;  /* 0x3f8000000d0c7421 */ /* 0x040fe20000000000 */
[----:B------:R-:W-:Y:S01]  /*08c0*/  FADD R13, R13, -1 ;  /* 0xbf8000000d0d7421 */ /* 0x000fe20000000000 */
[----:B------:R-:W-:-:S03]  /*08d0*/  FFMA R9, R9, 1.1920928955078125e-07, R8 ;  /* 0x3400000009097823 */ /* 0x000fc60000000008 */
[----:B------:R-:W-:Y:S01]  /*08e0*/  FADD R15, R13, R13 ;  /* 0x0000000d0d0f7221 */ /* 0x000fe20000000000 */
[----:B------:R-:W0:Y:S03]  /*08f0*/  MUFU.RCP R12, R12 ;  /* 0x0000000c000c7308 */ /* 0x000e260000001000 */
[----:B0-----:R-:W-:-:S04]  /*0900*/  FMUL R2, R12, R15 ;  /* 0x0000000f0c027220 */ /* 0x001fc80000400000 */
[----:B------:R-:W-:Y:S01]  /*0910*/  FADD R15, R13, -R2 ;  /* 0x800000020d0f7221 */ /* 0x000fe20000000000 */
[CC--:B------:R-:W-:Y:S01]  /*0920*/  FMUL R14, R2.reuse, R2.reuse ;  /* 0x00000002020e7220 */ /* 0x0c0fe20000400000 */
[----:B------:R-:W-:Y:S02]  /*0930*/  FFMA R8, R2, 1.4426950216293334961, R9 ;  /* 0x3fb8aa3b02087823 */ /* 0x000fe40000000009 */
[----:B------:R-:W-:Y:S01]  /*0940*/  FADD R16, R15, R15 ;  /* 0x0000000f0f107221 */ /* 0x000fe20000000000 */
[C---:B------:R-:W-:Y:S01]  /*0950*/  FFMA R15, R14.reuse, R17, 0.0032181653659790754318 ;  /* 0x3b52e7db0e0f7423 */ /* 0x040fe20000000011 */
        /* <DEDUP_REMOVED lines=10> */
[----:B------:R-:W-:-:S04]  /*0a00*/  FFMA R12, R13, R9, R12 ;  /* 0x000000090d0c7223 */ /* 0x000fc8000000000c */
[----:B------:R-:W-:-:S04]  /*0a10*/  FFMA R15, R2, R15, R12 ;  /* 0x0000000f020f7223 */ /* 0x000fc8000000000c */
[----:B------:R-:W-:-:S04]  /*0a20*/  FADD R9, R8, R15 ;  /* 0x0000000f08097221 */ /* 0x000fc80000000000 */
[----:B------:R-:W-:Y:S01]  /*0a30*/  FMUL R2, R9, 2 ;  /* 0x4000000009027820 */ /* 0x000fe20000400000 */
[----:B------:R-:W-:-:S03]  /*0a40*/  FADD R8, -R8, R9 ;  /* 0x0000000908087221 */ /* 0x000fc60000000100 */
[----:B------:R-:W0:Y:S01]  /*0a50*/  FRND R13, R2 ;  /* 0x00000002000d7307 */ /* 0x000e220000201000 */
[----:B------:R-:W-:Y:S01]  /*0a60*/  FADD R8, R15, -R8 ;  /* 0x800000080f087221 */ /* 0x000fe20000000000 */
[----:B------:R-:W-:Y:S01]  /*0a70*/  FFMA R9, R9, 2, -R2 ;  /* 0x4000000009097823 */ /* 0x000fe20000000802 */
[----:B------:R-:W-:Y:S02]  /*0a80*/  MOV R15, 0x391fcb8e ;  /* 0x391fcb8e000f7802 */ /* 0x000fe40000000f00 */
[----:B------:R-:W-:Y:S01]  /*0a90*/  FSETP.GEU.AND P2, PT, R2, RZ, PT ;  /* 0x000000ff0200720b */ /* 0x000fe20003f4e000 */
[----:B------:R-:W-:Y:S02]  /*0aa0*/  FFMA R8, R8, 2, R9 ;  /* 0x4000000008087823 */ /* 0x000fe40000000009 */
[----:B------:R1:W2:Y:S01]  /*0ab0*/  F2I.NTZ R12, R2 ;  /* 0x00000002000c7305 */ /* 0x0002a20000203100 */
[----:B0-----:R-:W-:Y:S01]  /*0ac0*/  FADD R9, R2, -R13 ;  /* 0x8000000d02097221 */ /* 0x001fe20000000000 */
[----:B------:R-:W-:-:S03]  /*0ad0*/  FSETP.GT.AND P0, PT, R13, RZ, PT ;  /* 0x000000ff0d00720b */ /* 0x000fc60003f04000 */
[----:B------:R-:W-:Y:S01]  /*0ae0*/  FADD R8, R8, R9 ;  /* 0x0000000908087221 */ /* 0x000fe20000000000 */
[----:B------:R-:W-:Y:S02]  /*0af0*/  SEL R13, RZ, 0x83000000, P0 ;  /* 0x83000000ff0d7807 */ /* 0x000fe40000000000 */
[----:B------:R-:W-:Y:S01]  /*0b00*/  FSETP.GT.AND P0, PT, |R2|, 152, PT ;  /* 0x431800000200780b */ /* 0x000fe20003f04200 */
[----:B------:R-:W-:Y:S01]  /*0b10*/  FFMA R9, R8, R15, 0.0013391353422775864601 ;  /* 0x3aaf85ed08097423 */ /* 0x000fe2000000000f */
[----:B-1----:R-:W-:-:S03]  /*0b20*/  HFMA2 R2, -RZ, RZ, 1.875, 0 ;  /* 0x3f800000ff027431 */ /* 0x002fc600000001ff */
[----:B------:R-:W-:-:S04]  /*0b30*/  FFMA R9, R8, R9, 0.0096188392490148544312 ;  /* 0x3c1d985608097423 */ /* 0x000fc80000000009 */
[----:B------:R-:W-:-:S04]  /*0b40*/  FFMA R9, R8, R9, 0.055503588169813156128 ;  /* 0x3d6357bb08097423 */ /* 0x000fc80000000009 */
[----:B------:R-:W-:-:S04]  /*0b50*/  FFMA R9, R8, R9, 0.24022644758224487305 ;  /* 0x3e75fdec08097423 */ /* 0x000fc80000000009 */
[----:B------:R-:W-:-:S04]  /*0b60*/  FFMA R9, R8, R9, 0.69314718246459960938 ;  /* 0x3f31721808097423 */ /* 0x000fc80000000009 */
[----:B------:R-:W-:Y:S01]  /*0b70*/  FFMA R9, R8, R9, 1 ;  /* 0x3f80000008097423 */ /* 0x000fe20000000009 */
[----:B------:R-:W-:Y:S02]  /*0b80*/  IADD3 R8, PT, PT, R13, 0x7f000000, RZ ;  /* 0x7f0000000d087810 */ /* 0x000fe40007ffe0ff */
[----:B--2---:R-:W-:-:S03]  /*0b90*/  LEA R13, R12, -R13, 0x17 ;  /* 0x8000000d0c0d7211 */ /* 0x004fc600078eb8ff */
[----:B------:R-:W-:-:S04]  /*0ba0*/  FMUL R8, R9, R8 ;  /* 0x0000000809087220 */ /* 0x000fc80000400000 */
[----:B------:R-:W-:Y:S01]  /*0bb0*/  FMUL R13, R8, R13 ;  /* 0x0000000d080d7220 */ /* 0x000fe20000400000 */
[----:B------:R-:W-:Y:S01]  /*0bc0*/  @P0 FSEL R13, RZ, +INF , !P2 ;  /* 0x7f800000ff0d0808 */ /* 0x000fe20005000000 */
[----:B------:R-:W-:Y:S06]  /*0bd0*/  @!P1 BRA `(.L_x_8) ;  /* 0x0000000000209947 */ /* 0x000fec0003800000 */
[----:B------:R-:W-:-:S13]  /*0be0*/  FSETP.NAN.AND P0, PT, |R0|, |R0|, PT ;  /* 0x400000000000720b */ /* 0x000fda0003f08200 */
[----:B------:R-:W-:Y:S01]  /*0bf0*/  @P0 FADD R2, R0, 2 ;  /* 0x4000000000020421 */ /* 0x000fe20000000000 */
[----:B------:R-:W-:Y:S06]  /*0c00*/  @P0 BRA `(.L_x_8) ;  /* 0x0000000000140947 */ /* 0x000fec0003800000 */
[----:B------:R-:W-:Y:S01]  /*0c10*/  FSETP.NEU.AND P0, PT, |R0|, +INF , PT ;  /* 0x7f8000000000780b */ /* 0x000fe20003f0d200 */
[----:B------:R-:W-:-:S03]  /*0c20*/  IMAD.MOV.U32 R2, RZ, RZ, R13 ;  /* 0x000000ffff027224 */ /* 0x000fc600078e000d */
[----:B------:R-:W-:-:S13]  /*0c30*/  FSETP.NEU.AND P0, PT, R0, RZ, P0 ;  /* 0x000000ff0000720b */ /* 0x000fda000070d000 */
[----:B------:R-:W-:-:S05]  /*0c40*/  @!P0 FADD R8, R0, R0 ;  /* 0x0000000000088221 */ /* 0x000fca0000000000 */
[----:B------:R-:W-:-:S07]  /*0c50*/  @!P0 LOP3.LUT R2, R8, 0x7fffffff, RZ, 0xc0, !PT ;  /* 0x7fffffff08028812 */ /* 0x000fce00078ec0ff */
.L_x_8:
[----:B------:R-:W-:Y:S01]  /*0c60*/  FSETP.GT.AND P0, PT, R3, R2, PT ;  /* 0x000000020300720b */ /* 0x000fe20003f04000 */
[----:B------:R-:W-:Y:S01]  /*0c70*/  BSSY.RECONVERGENT B0, `(.L_x_9) ;  /* 0x000002d000007945 */ /* 0x000fe20003800200 */
[----:B------:R-:W-:Y:S02]  /*0c80*/  MOV R9, UR7 ;  /* 0x0000000700097c02 */ /* 0x000fe40008000f00 */
[----:B------:R-:W-:Y:S02]  /*0c90*/  MOV R8, UR6 ;  /* 0x0000000600087c02 */ /* 0x000fe40008000f00 */
[----:B------:R-:W-:-:S03]  /*0ca0*/  MOV R9, UR5 ;  /* 0x0000000500097c02 */ /* 0x000fc60008000f00 */
[----:B------:R-:W-:-:S04]  /*0cb0*/  IMAD.WIDE.U32 R8, R19, 0x4, R8 ;  /* 0x0000000413087825 */ /* 0x000fc800078e0008 */
[----:B------:R-:W-:Y:S01]  /*0cc0*/  @P0 MOV R15, 0x3f800000 ;  /* 0x3f800000000f0802 */ /* 0x000fe20000000f00 */
[----:B------:R0:W-:Y:S01]  /*0cd0*/  @P0 STG.E desc[UR10][R8.64], RZ ;  /* 0x000000ff08000986 */ /* 0x0001e2000c10190a */
[----:B------:R-:W-:Y:S05]  /*0ce0*/  @P0 BRA `(.L_x_10) ;  /* 0x0000000000940947 */ /* 0x000fea0003800000 */
[----:B------:R-:W-:Y:S01]  /*0cf0*/  MOV R2, 0x3f800000 ;  /* 0x3f80000000027802 */ /* 0x000fe20000000f00 */
[----:B------:R-:W-:Y:S06]  /*0d00*/  @!P1 BRA `(.L_x_11) ;  /* 0x0000000000209947 */ /* 0x000fec0003800000 */
[----:B------:R-:W-:-:S13]  /*0d10*/  FSETP.NAN.AND P0, PT, |R0|, |R0|, PT ;  /* 0x400000000000720b */ /* 0x000fda0003f08200 */
[----:B------:R-:W-:Y:S01]  /*0d20*/  @P0 FADD R2, R0, 2 ;  /* 0x4000000000020421 */ /* 0x000fe20000000000 */
[----:B------:R-:W-:Y:S06]  /*0d30*/  @P0 BRA `(.L_x_11) ;  /* 0x0000000000140947 */ /* 0x000fec0003800000 */
[C---:B------:R-:W-:Y:S02]  /*0d40*/  FSETP.NEU.AND P0, PT, |R0|.reuse, +INF , PT ;  /* 0x7f8000000000780b */ /* 0x040fe40003f0d200 */
[----:B------:R-:W-:Y:S02]  /*0d50*/  MOV R2, R13 ;  /* 0x0000000d00027202 */ /* 0x000fe40000000f00 */
[----:B------:R-:W-:-:S13]  /*0d60*/  FSETP.NEU.AND P0, PT, R0, RZ, P0 ;  /* 0x000000ff0000720b */ /* 0x000fda000070d000 */
[----:B------:R-:W-:-:S05]  /*0d70*/  @!P0 FADD R0, R0, R0 ;  /* 0x0000000000008221 */ /* 0x000fca0000000000 */
[----:B------:R-:W-:-:S07]  /*0d80*/  @!P0 LOP3.LUT R2, R0, 0x7fffffff, RZ, 0xc0, !PT ;  /* 0x7fffffff00028812 */ /* 0x000fce00078ec0ff */
.L_x_11:
[----:B------:R-:W-:Y:S01]  /*0d90*/  FADD R12, R2, R2 ;  /* 0x00000002020c7221 */ /* 0x000fe20000000000 */
[----:B------:R-:W-:Y:S03]  /*0da0*/  BSSY.RECONVERGENT B1, `(.L_x_12) ;  /* 0x000000d000017945 */ /* 0x000fe60003800200 */
[----:B------:R-:W1:Y:S08]  /*0db0*/  MUFU.RCP R0, R12 ;  /* 0x0000000c00007308 */ /* 0x000e700000001000 */
[----:B------:R-:W2:Y:S01]  /*0dc0*/  FCHK P0, -R3, R12 ;  /* 0x0000000c03007302 */ /* 0x000ea20000000100 */
[----:B-1----:R-:W-:-:S04]  /*0dd0*/  FFMA R13, -R12, R0, 1 ;  /* 0x3f8000000c0d7423 */ /* 0x002fc80000000100 */
[----:B------:R-:W-:-:S04]  /*0de0*/  FFMA R0, R0, R13, R0 ;  /* 0x0000000d00007223 */ /* 0x000fc80000000000 */
[----:B------:R-:W-:-:S04]  /*0df0*/  FFMA R2, R0, -R3, RZ ;  /* 0x8000000300027223 */ /* 0x000fc800000000ff */
[----:B------:R-:W-:-:S04]  /*0e00*/  FFMA R13, -R12, R2, -R3 ;  /* 0x000000020c0d7223 */ /* 0x000fc80000000903 */
[----:B------:R-:W-:Y:S01]  /*0e10*/  FFMA R0, R0, R13, R2 ;  /* 0x0000000d00007223 */ /* 0x000fe20000000002 */
[----:B--2---:R-:W-:Y:S06]  /*0e20*/  @!P0 BRA `(.L_x_13) ;  /* 0x0000000000108947 */ /* 0x004fec0003800000 */
[----:B------:R-:W-:Y:S01]  /*0e30*/  FADD R0, -R3, -RZ ;  /* 0x800000ff03007221 */ /* 0x000fe20000000100 */
[----:B------:R-:W-:Y:S02]  /*0e40*/  MOV R3, R12 ;  /* 0x0000000c00037202 */ /* 0x000fe40000000f00 */
[----:B------:R-:W-:-:S07]  /*0e50*/  MOV R18, 0xe70 ;  /* 0x00000e7000127802 */ /* 0x000fce0000000f00 */
[----:B0-----:R-:W-:Y:S05]  /*0e60*/  CALL.REL.NOINC `($__internal_1_$__cuda_sm3x_div_rn_noftz_f32_slowpath) ;  /* 0x0000000800547944 */ /* 0x001fea0003c00000 */
.L_x_13:
[----:B------:R-:W-:Y:S05]  /*0e70*/  BSYNC.RECONVERGENT B1 ;  /* 0x0000000000017941 */ /* 0x000fea0003800200 */
.L_x_12:
[----:B------:R-:W-:Y:S01]  /*0e80*/  HFMA2 R3, -RZ, RZ, 0.96630859375, -0.0022525787353515625 ;  /* 0x3bbb989dff037431 */ /* 0x000fe200000001ff */
[----:B------:R-:W-:-:S04]  /*0e90*/  MOV R13, 0x437c0000 ;  /* 0x437c0000000d7802 */ /* 0x000fc80000000f00 */
[----:B------:R-:W-:-:S04]  /*0ea0*/  FFMA.SAT R2, R0, R3, 0.5 ;  /* 0x3f00000000027423 */ /* 0x000fc80000002003 */
[----:B------:R-:W-:-:S04]  /*0eb0*/  FFMA.RM R2, R2, R13, 12582913 ;  /* 0x4b40000102027423 */ /* 0x000fc8000000400d */
[C---:B------:R-:W-:Y:S01]  /*0ec0*/  FADD R3, R2.reuse, -12583039 ;  /* 0xcb40007f02037421 */ /* 0x040fe20000000000 */
[----:B------:R-:W-:-:S03]  /*0ed0*/  SHF.L.U32 R2, R2, 0x17, RZ ;  /* 0x0000001702027819 */ /* 0x000fc600000006ff */
[----:B------:R-:W-:-:S04]  /*0ee0*/  FFMA R3, R0, 1.4426950216293334961, -R3 ;  /* 0x3fb8aa3b00037823 */ /* 0x000fc80000000803 */
[----:B------:R-:W-:-:S06]  /*0ef0*/  FFMA R3, R0, 1.925963033500011079e-08, R3 ;  /* 0x32a5706000037823 */ /* 0x000fcc0000000003 */
[----:B------:R-:W1:Y:S02]  /*0f00*/  MUFU.EX2 R3, R3 ;  /* 0x0000000300037308 */ /* 0x000e640000000800 */
[----:B-1----:R-:W-:-:S04]  /*0f10*/  FMUL R13, R2, R3 ;  /* 0x00000003020d7220 */ /* 0x002fc80000400000 */
[----:B------:R-:W-:Y:S01]  /*0f20*/  FADD R15, R13, 1 ;  /* 0x3f8000000d0f7421 */ /* 0x000fe20000000000 */
[----:B------:R1:W-:Y:S06]  /*0f30*/  STG.E desc[UR10][R8.64], R13 ;  /* 0x0000000d08007986 */ /* 0x0003ec000c10190a */
.L_x_10:
[----:B------:R-:W-:Y:S05]  /*0f40*/  BSYNC.RECONVERGENT B0 ;  /* 0x0000000000007941 */ /* 0x000fea0003800200 */
.L_x_9:
[----:B------:R-:W-:-:S13]  /*0f50*/  ISETP.NE.AND P0, PT, R19, UR4, PT ;  /* 0x0000000413007c0c */ /* 0x000fda000bf05270 */
[----:B------:R2:W-:Y:S04]  /*0f60*/  @!P0 STG.E desc[UR10][R8.64], R15 ;  /* 0x0000000f08008986 */ /* 0x0005e8000c10190a */
[----:B------:R-:W3:Y:S02]  /*0f70*/  LDG.E R0, desc[UR10][R4.64] ;  /* 0x0000000a04007981 */ /* 0x000ee4000c1e1900 */
[----:B---3--:R-:W-:-:S13]  /*0f80*/  ISETP.GE.AND P0, PT, R0, 0x1, PT ;  /* 0x000000010000780c */ /* 0x008fda0003f06270 */
[----:B--2---:R-:W-:Y:S05]  /*0f90*/  @!P0 BRA `(.L_x_14) ;  /* 0x00000000005c8947 */ /* 0x004fea0003800000 */
[----:B-1----:R-:W-:Y:S01]  /*0fa0*/  HFMA2 R13, -RZ, RZ, 0, 0 ;  /* 0x00000000ff0d7431 */ /* 0x002fe200000001ff */
[----:B------:R-:W1:Y:S06]  /*0fb0*/  LDCU.64 UR6, c[0x0][0x3d0] ;  /* 0x00007a00ff0677ac */ /* 0x000e6c0008000a00 */
.L_x_15:
[----:B------:R-:W2:Y:S01]  /*0fc0*/  LDC.64 R16, c[0x0][0x398] ;  /* 0x0000e600ff107b82 */ /* 0x000ea20000000a00 */
[----:B------:R-:W-:Y:S02]  /*0fd0*/  IMAD R15, R0, UR4, R13 ;  /* 0x00000004000f7c24 */ /* 0x000fe4000f8e020d */
[C---:B-1----:R-:W-:Y:S01]  /*0fe0*/  IMAD R23, R13.reuse, UR7, RZ ;  /* 0x000000070d177c24 */ /* 0x042fe2000f8e02ff */
[----:B------:R-:W3:Y:S01]  /*0ff0*/  LDG.E R0, desc[UR10][R8.64] ;  /* 0x0000000a08007981 */ /* 0x000ee2000c1e1900 */
[----:B------:R-:W-:-:S04]  /*1000*/  IMAD.WIDE.U32 R2, R13, UR6, R10 ;  /* 0x000000060d027c25 */ /* 0x000fc8000f8e000a */
[----:B------:R-:W-:-:S05]  /*1010*/  IMAD.IADD R3, R3, 0x1, R23 ;  /* 0x0000000103037824 */ /* 0x000fca00078e0217 */
[----:B------:R-:W3:Y:S01]  /*1020*/  LDG.E R21, desc[UR10][R2.64] ;  /* 0x0000000a02157981 */ /* 0x000ee2000c1e1900 */
[----:B--2---:R-:W-:-:S06]  /*1030*/  IMAD.WIDE R16, R15, 0x4, R16 ;  /* 0x000000040f107825 */ /* 0x004fcc00078e0210 */
[----:B------:R-:W3:Y:S01]  /*1040*/  LDG.E R17, desc[UR10][R16.64] ;  /* 0x0000000a10117981 */ /* 0x000ee2000c1e1900 */
[----:B------:R-:W-:-:S05]  /*1050*/  IMAD.WIDE.U32 R14, R13, UR6, R6 ;  /* 0x000000060d0e7c25 */ /* 0x000fca000f8e0006 */
[----:B------:R-:W-:Y:S01]  /*1060*/  IADD3 R15, PT, PT, R23, R15, RZ ;  /* 0x0000000f170f7210 */ /* 0x000fe20007ffe0ff */
[----:B---3--:R-:W-:-:S05]  /*1070*/  FFMA R21, R0, R17, R21 ;  /* 0x0000001100157223 */ /* 0x008fca0000000015 */
[----:B------:R2:W-:Y:S04]  /*1080*/  STG.E desc[UR10][R2.64], R21 ;  /* 0x0000001502007986 */ /* 0x0005e8000c10190a */
[----:B------:R-:W3:Y:S04]  /*1090*/  LDG.E R0, desc[UR10][R8.64] ;  /* 0x0000000a08007981 */ /* 0x000ee8000c1e1900 */
[----:B------:R-:W3:Y:S02]  /*10a0*/  LDG.E R23, desc[UR10][R14.64] ;  /* 0x0000000a0e177981 */ /* 0x000ee4000c1e1900 */
[----:B---3--:R-:W-:-:S05]  /*10b0*/  FADD R23, R0, R23 ;  /* 0x0000001700177221 */ /* 0x008fca0000000000 */
[----:B------:R2:W-:Y:S04]  /*10c0*/  STG.E desc[UR10][R14.64], R23 ;  /* 0x000000170e007986 */ /* 0x0005e8000c10190a */
[----:B------:R-:W3:Y:S01]  /*10d0*/  LDG.E R0, desc[UR10][R4.64] ;  /* 0x0000000a04007981 */ /* 0x000ee2000c1e1900 */
[----:B------:R-:W-:-:S04]  /*10e0*/  IADD3 R13, PT, PT, R13, 0x1, RZ ;  /* 0x000000010d0d7810 */ /* 0x000fc80007ffe0ff */
[----:B---3--:R-:W-:-:S13]  /*10f0*/  ISETP.GE.AND P0, PT, R13, R0, PT ;  /* 0x000000000d00720c */ /* 0x008fda0003f06270 */
[----:B--2---:R-:W-:Y:S05]  /*1100*/  @!P0 BRA `(.L_x_15) ;  /* 0xfffffffc00ac8947 */ /* 0x004fea000383ffff */
.L_x_14:
[----:B------:R-:W2:Y:S02]  /*1110*/  LDC.64 R2, c[0x0][0x380] ;  /* 0x0000e000ff027b82 */ /* 0x000ea40000000a00 */
[----:B--2---:R-:W2:Y:S01]  /*1120*/  LDG.E R2, desc[UR10][R2.64] ;  /* 0x0000000a02027981 */ /* 0x004ea2000c1e1900 */
[----:B------:R-:W-:-:S06]  /*1130*/  UIADD3 UR4, UPT, UPT, UR4, 0x1, URZ ;  /* 0x0000000104047890 */ /* 0x000fcc000fffe0ff */
[----:B--2---:R-:W-:-:S13]  /*1140*/  ISETP.LE.AND P0, PT, R2, UR4, PT ;  /* 0x0000000402007c0c */ /* 0x004fda000bf03270 */
[----:B------:R-:W-:Y:S05]  /*1150*/  @!P0 BRA `(.L_x_16) ;  /* 0xffffffec00e08947 */ /* 0x000fea000383ffff */
.L_x_0:
[----:B-----5:R-:W-:-:S13]  /*1160*/  ISETP.GE.AND P0, PT, R0, 0x1, PT ;  /* 0x000000010000780c */ /* 0x020fda0003f06270 */
[----:B------:R-:W-:Y:S05]  /*1170*/  @!P0 BRA `(.L_x_17) ;  /* 0x0000000000bc8947 */ /* 0x000fea0003800000 */
[----:B-1----:R-:W1:Y:S01]  /*1180*/  LDC.64 R12, c[0x0][0x3c0] ;  /* 0x0000f000ff0c7b82 */ /* 0x002e620000000a00 */
[----:B------:R-:W-:-:S07]  /*1190*/  UMOV UR4, URZ ;  /* 0x000000ff00047c82 */ /* 0x000fce0008000000 */
[----:B------:R-:W2:Y:S08]  /*11a0*/  LDC.64 R14, c[0x0][0x3c8] ;  /* 0x0000f200ff0e7b82 */ /* 0x000eb00000000a00 */
[----:B------:R-:W3:Y:S08]  /*11b0*/  LDC.64 R16, c[0x0][0x3a8] ;  /* 0x0000ea00ff107b82 */ /* 0x000ef00000000a00 */
[----:B------:R-:W4:Y:S01]  /*11c0*/  LDC.64 R6, c[0x0][0x3a0] ;  /* 0x0000e800ff067b82 */ /* 0x000f220000000a00 */
[----:B-1----:R-:W-:-:S07]  /*11d0*/  IMAD.WIDE.U32 R12, R19, 0x4, R12 ;  /* 0x00000004130c7825 */ /* 0x002fce00078e000c */
[----:B0-----:R-:W0:Y:S01]  /*11e0*/  LDC.64 R8, c[0x0][0x3b0] ;  /* 0x0000ec00ff087b82 */ /* 0x001e220000000a00 */
[----:B--2---:R-:W-:-:S07]  /*11f0*/  IMAD.WIDE.U32 R14, R19, 0x4, R14 ;  /* 0x00000004130e7825 */ /* 0x004fce00078e000e */
[----:B------:R-:W1:Y:S01]  /*1200*/  LDC.64 R10, c[0x0][0x3d0] ;  /* 0x0000f400ff0a7b82 */ /* 0x000e620000000a00 */
[----:B---3--:R-:W-:-:S07]  /*1210*/  IMAD.WIDE.U32 R16, R19, 0x4, R16 ;  /* 0x0000000413107825 */ /* 0x008fce00078e0010 */
.L_x_20:
[----:B-1----:R-:W-:Y:S02]  /*1220*/  IMAD R23, R11, UR4, RZ ;  /* 0x000000040b177c24 */ /* 0x002fe4000f8e02ff */
[----:B------:R-:W-:-:S05]  /*1230*/  IMAD.WIDE.U32 R2, R10, UR4, R14 ;  /* 0x000000040a027c25 */ /* 0x000fca000f8e000e */
[----:B------:R-:W-:Y:S02]  /*1240*/  IADD3 R21, PT, PT, R23, R3, RZ ;  /* 0x0000000317157210 */ /* 0x000fe40007ffe0ff */
[----:B------:R-:W-:-:S05]  /*1250*/  MOV R20, R2 ;  /* 0x0000000200147202 */ /* 0x000fca0000000f00 */
[----:B------:R-:W2:Y:S01]  /*1260*/  LDG.E R21, desc[UR10][R20.64] ;  /* 0x0000000a14157981 */ /* 0x000ea2000c1e1900 */
[----:B------:R-:W-:-:S05]  /*1270*/  IMAD.WIDE.U32 R2, R10, UR4, R12 ;  /* 0x000000040a027c25 */ /* 0x000fca000f8e000c */
[----:B------:R-:W-:-:S05]  /*1280*/  IADD3 R3, PT, PT, R3, R23, RZ ;  /* 0x0000001703037210 */ /* 0x000fca0007ffe0ff */
[----:B------:R-:W3:Y:S01]  /*1290*/  LDG.E R0, desc[UR10][R2.64] ;  /* 0x0000000a02007981 */ /* 0x000ee2000c1e1900 */
[----:B------:R-:W-:Y:S01]  /*12a0*/  BSSY.RECONVERGENT B0, `(.L_x_18) ;  /* 0x000000d000007945 */ /* 0x000fe20003800200 */
[----:B--2---:R-:W1:Y:S08]  /*12b0*/  MUFU.RCP R18, R21 ;  /* 0x0000001500127308 */ /* 0x004e700000001000 */
[----:B---3--:R-:W2:Y:S01]  /*12c0*/  FCHK P0, R0, R21 ;  /* 0x0000001500007302 */ /* 0x008ea20000000000 */
[----:B-1----:R-:W-:-:S04]  /*12d0*/  FFMA R23, -R21, R18, 1 ;  /* 0x3f80000015177423 */ /* 0x002fc80000000112 */
[----:B------:R-:W-:-:S04]  /*12e0*/  FFMA R23, R18, R23, R18 ;  /* 0x0000001712177223 */ /* 0x000fc80000000012 */
[----:B------:R-:W-:-:S04]  /*12f0*/  FFMA R18, R0, R23, RZ ;  /* 0x0000001700127223 */ /* 0x000fc800000000ff */
[----:B------:R-:W-:-:S04]  /*1300*/  FFMA R22, -R21, R18, R0 ;  /* 0x0000001215167223 */ /* 0x000fc80000000100 */
[----:B------:R-:W-:Y:S01]  /*1310*/  FFMA R25, R23, R22, R18 ;  /* 0x0000001617197223 */ /* 0x000fe20000000012 */
[----:B--2---:R-:W-:Y:S06]  /*1320*/  @!P0 BRA `(.L_x_19) ;  /* 0x0000000000108947 */ /* 0x004fec0003800000 */
[----:B------:R-:W-:Y:S02]  /*1330*/  MOV R3, R21 ;  /* 0x0000001500037202 */ /* 0x000fe40000000f00 */
[----:B------:R-:W-:-:S07]  /*1340*/  MOV R18, 0x1360 ;  /* 0x0000136000127802 */ /* 0x000fce0000000f00 */
[----:B0---4-:R-:W-:Y:S05]  /*1350*/  CALL.REL.NOINC `($__internal_1_$__cuda_sm3x_div_rn_noftz_f32_slowpath) ;  /* 0x0000000400187944 */ /* 0x011fea0003c00000 */
[----:B------:R-:W-:-:S07]  /*1360*/  MOV R25, R0 ;  /* 0x0000000000197202 */ /* 0x000fce0000000f00 */
.L_x_19:
[----:B------:R-:W-:Y:S05]  /*1370*/  BSYNC.RECONVERGENT B0 ;  /* 0x0000000000007941 */ /* 0x000fea0003800200 */
.L_x_18:
[----:B------:R-:W-:-:S04]  /*1380*/  IMAD.WIDE.U32 R2, R10, UR4, R16 ;  /* 0x000000040a027c25 */ /* 0x000fc8000f8e0010 */
[----:B------:R-:W-:Y:S01]  /*1390*/  IMAD R23, R11, UR4, R3 ;  /* 0x000000040b177c24 */ /* 0x000fe2000f8e0203 */
[----:B------:R-:W-:-:S05]  /*13a0*/  MOV R22, R2 ;  /* 0x0000000200167202 */ /* 0x000fca0000000f00 */
[----:B------:R2:W-:Y:S04]  /*13b0*/  STG.E desc[UR10][R22.64], R25 ;  /* 0x0000001916007986 */ /* 0x0005e8000c10190a */
[----:B------:R-:W3:Y:S02]  /*13c0*/  LDG.E R0, desc[UR10][R4.64] ;  /* 0x0000000a04007981 */ /* 0x000ee4000c1e1900 */
[----:B---3--:R-:W-:-:S04]  /*13d0*/  IMAD R21, R0, R19, UR4 ;  /* 0x0000000400157e24 */ /* 0x008fc8000f8e0213 */
[----:B----4-:R-:W-:-:S06]  /*13e0*/  IMAD.WIDE R2, R21, 0x4, R6 ;  /* 0x0000000415027825 */ /* 0x010fcc00078e0206 */
[----:B------:R-:W3:Y:S01]  /*13f0*/  LDG.E R2, desc[UR10][R2.64] ;  /* 0x0000000a02027981 */ /* 0x000ee2000c1e1900 */
[----:B0-----:R-:W-:-:S04]  /*1400*/  IMAD.WIDE R20, R21, 0x4, R8 ;  /* 0x0000000415147825 */ /* 0x001fc800078e0208 */
[----:B---3--:R-:W-:-:S05]  /*1410*/  FADD R27, -R2, R25 ;  /* 0x00000019021b7221 */ /* 0x008fca0000000100 */
[----:B------:R2:W-:Y:S04]  /*1420*/  STG.E desc[UR10][R20.64], R27 ;  /* 0x0000001b14007986 */ /* 0x0005e8000c10190a */
[----:B------:R-:W3:Y:S01]  /*1430*/  LDG.E R0, desc[UR10][R4.64] ;  /* 0x0000000a04007981 */ /* 0x000ee2000c1e1900 */
[----:B------:R-:W-:-:S06]  /*1440*/  UIADD3 UR4, UPT, UPT, UR4, 0x1, URZ ;  /* 0x0000000104047890 */ /* 0x000fcc000fffe0ff */
[----:B---3--:R-:W-:-:S13]  /*1450*/  ISETP.LE.AND P0, PT, R0, UR4, PT ;  /* 0x0000000400007c0c */ /* 0x008fda000bf03270 */
[----:B--2---:R-:W-:Y:S05]  /*1460*/  @!P0 BRA `(.L_x_20) ;  /* 0xfffffffc006c8947 */ /* 0x004fea000383ffff */
.L_x_17:
[----:B------:R-:W-:-:S13]  /*1470*/  ISETP.GE.AND P0, PT, R0, 0x1, PT ;  /* 0x000000010000780c */ /* 0x000fda0003f06270 */
[----:B------:R-:W-:Y:S05]  /*1480*/  @!P0 EXIT ;  /* 0x000000000000894d */ /* 0x000fea0003800000 */
[----:B------:R-:W2:Y:S01]  /*1490*/  LDC.64 R10, c[0x0][0x3a8] ;  /* 0x0000ea00ff0a7b82 */ /* 0x000ea20000000a00 */
[----:B------:R-:W-:-:S07]  /*14a0*/  UMOV UR4, URZ ;  /* 0x000000ff00047c82 */ /* 0x000fce0008000000 */
[----:B-1----:R-:W1:Y:S08]  /*14b0*/  LDC.64 R12, c[0x0][0x3c0] ;  /* 0x0000f000ff0c7b82 */ /* 0x002e700000000a00 */
[----:B------:R-:W3:Y:S08]  /*14c0*/  LDC.64 R2, c[0x0][0x3c8] ;  /* 0x0000f200ff027b82 */ /* 0x000ef00000000a00 */
[----:B------:R-:W4:Y:S01]  /*14d0*/  LDC.64 R6, c[0x0][0x3a0] ;  /* 0x0000e800ff067b82 */ /* 0x000f220000000a00 */
[----:B--2---:R-:W-:-:S07]  /*14e0*/  IMAD.WIDE.U32 R10, R19, 0x4, R10 ;  /* 0x00000004130a7825 */ /* 0x004fce00078e000a */
[----:B0-----:R-:W0:Y:S01]  /*14f0*/  LDC.64 R8, c[0x0][0x3d0] ;  /* 0x0000f400ff087b82 */ /* 0x001e220000000a00 */
[----:B-1----:R-:W-:-:S04]  /*1500*/  IMAD.WIDE.U32 R12, R19, 0x4, R12 ;  /* 0x00000004130c7825 */ /* 0x002fc800078e000c */
[----:B---3--:R-:W-:-:S07]  /*1510*/  IMAD.WIDE.U32 R2, R19, 0x4, R2 ;  /* 0x0000000413027825 */ /* 0x008fce00078e0002 */
.L_x_21:
[----:B0-----:R-:W-:Y:S02]  /*1520*/  IMAD R25, R9, UR4, RZ ;  /* 0x0000000409197c24 */ /* 0x001fe4000f8e02ff */
[----:B------:R-:W-:-:S05]  /*1530*/  IMAD.WIDE.U32 R14, R8, UR4, R10 ;  /* 0x00000004080e7c25 */ /* 0x000fca000f8e000a */
[----:B------:R-:W-:Y:S02]  /*1540*/  IADD3 R21, PT, PT, R15, R25, RZ ;  /* 0x000000190f157210 */ /* 0x000fe40007ffe0ff */
[----:B------:R-:W-:-:S05]  /*1550*/  MOV R20, R14 ;  /* 0x0000000e00147202 */ /* 0x000fca0000000f00 */
[----:B------:R-:W2:Y:S01]  /*1560*/  LDG.E R21, desc[UR10][R20.64] ;  /* 0x0000000a14157981 */ /* 0x000ea2000c1e1900 */
[----:B------:R-:W-:-:S04]  /*1570*/  IMAD.WIDE.U32 R22, R8, UR4, R12 ;  /* 0x0000000408167c25 */ /* 0x000fc8000f8e000c */
[----:B------:R-:W-:Y:S01]  /*1580*/  IMAD R17, R19, R0, UR4 ;  /* 0x0000000413117e24 */ /* 0x000fe2000f8e0200 */
[----:B------:R-:W-:Y:S01]  /*1590*/  IADD3 R23, PT, PT, R25, R23, RZ ;  /* 0x0000001719177210 */ /* 0x000fe20007ffe0ff */
[----:B------:R-:W-:-:S04]  /*15a0*/  IMAD.WIDE.U32 R14, R8, UR4, R2 ;  /* 0x00000004080e7c25 */ /* 0x000fc8000f8e0002 */
[----:B----4-:R-:W-:-:S04]  /*15b0*/  IMAD.WIDE R16, R17, 0x4, R6 ;  /* 0x0000000411107825 */ /* 0x010fc800078e0206 */
[----:B------:R-:W-:Y:S01]  /*15c0*/  IMAD.IADD R15, R25, 0x1, R15 ;  /* 0x00000001190f7824 */ /* 0x000fe200078e020f */
[----:B--2---:R1:W-:Y:S04]  /*15d0*/  STG.E desc[UR10][R16.64], R21 ;  /* 0x0000001510007986 */ /* 0x0043e8000c10190a */
[----:B------:R1:W-:Y:S04]  /*15e0*/  STG.E desc[UR10][R22.64], RZ ;  /* 0x000000ff16007986 */ /* 0x0003e8000c10190a */
[----:B------:R1:W-:Y:S04]  /*15f0*/  STG.E desc[UR10][R14.64], RZ ;  /* 0x000000ff0e007986 */ /* 0x0003e8000c10190a */
[----:B------:R-:W2:Y:S01]  /*1600*/  LDG.E R0, desc[UR10][R4.64] ;  /* 0x0000000a04007981 */ /* 0x000ea2000c1e1900 */
[----:B------:R-:W-:-:S06]  /*1610*/  UIADD3 UR4, UPT, UPT, UR4, 0x1, URZ ;  /* 0x0000000104047890 */ /* 0x000fcc000fffe0ff */
[----:B--2---:R-:W-:-:S13]  /*1620*/  ISETP.LE.AND P0, PT, R0, UR4, PT ;  /* 0x0000000400007c0c */ /* 0x004fda000bf03270 */
[----:B-1----:R-:W-:Y:S05]  /*1630*/  @!P0 BRA `(.L_x_21) ;  /* 0xfffffffc00b88947 */ /* 0x002fea000383ffff */
[----:B------:R-:W-:Y:S05]  /*1640*/  EXIT ;  /* 0x000000000000794d */ /* 0x000fea0003800000 */
        .weak           $__internal_0_$__cuda_sm20_sqrt_rn_f32_slowpath
        .type           $__internal_0_$__cuda_sm20_sqrt_rn_f32_slowpath,@function
        .size           $__internal_0_$__cuda_sm20_sqrt_rn_f32_slowpath,($__internal_1_$__cuda_sm3x_div_rn_noftz_f32_slowpath - $__internal_0_$__cuda_sm20_sqrt_rn_f32_slowpath)
$__internal_0_$__cuda_sm20_sqrt_rn_f32_slowpath:
[----:B------:R-:W-:-:S13]  /*1650*/  LOP3.LUT P0, RZ, R0, 0x7fffffff, RZ, 0xc0, !PT ;  /* 0x7fffffff00ff7812 */ /* 0x000fda000780c0ff */
[----:B------:R-:W-:Y:S01]  /*1660*/  @!P0 MOV R2, R0 ;  /* 0x0000000000028202 */ /* 0x000fe20000000f00 */
[----:B------:R-:W-:Y:S06]  /*1670*/  @!P0 BRA `(.L_x_22) ;  /* 0x0000000000408947 */ /* 0x000fec0003800000 */
[----:B------:R-:W-:-:S13]  /*1680*/  FSETP.GEU.FTZ.AND P0, PT, R0, RZ, PT ;  /* 0x000000ff0000720b */ /* 0x000fda0003f1e000 */
[----:B------:R-:W-:Y:S01]  /*1690*/  @!P0 MOV R2, 0x7fffffff ;  /* 0x7fffffff00028802 */ /* 0x000fe20000000f00 */
[----:B------:R-:W-:Y:S06]  /*16a0*/  @!P0 BRA `(.L_x_22) ;  /* 0x0000000000348947 */ /* 0x000fec0003800000 */
[----:B------:R-:W-:-:S13]  /*16b0*/  FSETP.GTU.FTZ.AND P0, PT, |R0|, +INF , PT ;  /* 0x7f8000000000780b */ /* 0x000fda0003f1c200 */
[----:B------:R-:W-:Y:S01]  /*16c0*/  @P0 FADD.FTZ R2, R0, 1 ;  /* 0x3f80000000020421 */ /* 0x000fe20000010000 */
[----:B------:R-:W-:Y:S06]  /*16d0*/  @P0 BRA `(.L_x_22) ;  /* 0x0000000000280947 */ /* 0x000fec0003800000 */
[----:B------:R-:W-:-:S13]  /*16e0*/  FSETP.NEU.FTZ.AND P0, PT, |R0|, +INF , PT ;  /* 0x7f8000000000780b */ /* 0x000fda0003f1d200 */
[----:B------:R-:W-:-:S04]  /*16f0*/  @P0 FFMA R3, R0, 1.84467440737095516160e+19, RZ ;  /* 0x5f80000000030823 */ /* 0x000fc800000000ff */
[----:B------:R-:W0:Y:S02]  /*1700*/  @P0 MUFU.RSQ R2, R3 ;  /* 0x0000000300020308 */ /* 0x000e240000001400 */
[----:B0-----:R-:W-:Y:S01]  /*1710*/  @P0 FMUL.FTZ R8, R3, R2 ;  /* 0x0000000203080220 */ /* 0x001fe20000410000 */
[----:B------:R-:W-:Y:S01]  /*1720*/  @P0 FMUL.FTZ R12, R2, 0.5 ;  /* 0x3f000000020c0820 */ /* 0x000fe20000410000 */
[----:B------:R-:W-:Y:S02]  /*1730*/  @!P0 MOV R2, R0 ;  /* 0x0000000000028202 */ /* 0x000fe40000000f00 */
[----:B------:R-:W-:-:S04]  /*1740*/  @P0 FADD.FTZ R9, -R8, -RZ ;  /* 0x800000ff08090221 */ /* 0x000fc80000010100 */
[----:B------:R-:W-:-:S04]  /*1750*/  @P0 FFMA R9, R8, R9, R3 ;  /* 0x0000000908090223 */ /* 0x000fc80000000003 */
[----:B------:R-:W-:-:S04]  /*1760*/  @P0 FFMA R9, R9, R12, R8 ;  /* 0x0000000c09090223 */ /* 0x000fc80000000008 */
[----:B------:R-:W-:-:S07]  /*1770*/  @P0 FMUL.FTZ R2, R9, 2.3283064365386962891e-10 ;  /* 0x2f80000009020820 */ /* 0x000fce0000410000 */
.L_x_22:
[----:B------:R-:W-:Y:S01]  /*1780*/  HFMA2 R3, -RZ, RZ, 0, 0 ;  /* 0x00000000ff037431 */ /* 0x000fe200000001ff */
[----:B------:R-:W-:Y:S02]  /*1790*/  MOV R0, R2 ;  /* 0x0000000200007202 */ /* 0x000fe40000000f00 */
[----:B------:R-:W-:-:S04]  /*17a0*/  MOV R2, R13 ;  /* 0x0000000d00027202 */ /* 0x000fc80000000f00 */
[----:B------:R-:W-:Y:S05]  /*17b0*/  RET.REL.NODEC R2 `(_Z15cuda_mean_shiftPiS_PfS0_S0_S0_S0_S0_S0_S0_m) ;  /* 0xffffffe802107950 */ /* 0x000fea0003c3ffff */
        .weak           $__internal_1_$__cuda_sm3x_div_rn_noftz_f32_slowpath
        .type           $__internal_1_$__cuda_sm3x_div_rn_noftz_f32_slowpath,@function
        .size           $__internal_1_$__cuda_sm3x_div_rn_noftz_f32_slowpath,(.L_x_36 - $__internal_1_$__cuda_sm3x_div_rn_noftz_f32_slowpath)
$__internal_1_$__cuda_sm3x_div_rn_noftz_f32_slowpath:
[----:B------:R-:W-:Y:S01]  /*17c0*/  SHF.R.U32.HI R20, RZ, 0x17, R3 ;  /* 0x00000017ff147819 */ /* 0x000fe20000011603 */
[----:B------:R-:W-:Y:S01]  /*17d0*/  BSSY.RECONVERGENT B2, `(.L_x_23) ;  /* 0x0000062000027945 */ /* 0x000fe20003800200 */
[----:B------:R-:W-:Y:S02]  /*17e0*/  SHF.R.U32.HI R23, RZ, 0x17, R0 ;  /* 0x00000017ff177819 */ /* 0x000fe40000011600 */
[----:B------:R-:W-:Y:S02]  /*17f0*/  LOP3.LUT R20, R20, 0xff, RZ, 0xc0, !PT ;  /* 0x000000ff14147812 */ /* 0x000fe400078ec0ff */
[----:B------:R-:W-:Y:S02]  /*1800*/  LOP3.LUT R23, R23, 0xff, RZ, 0xc0, !PT ;  /* 0x000000ff17177812 */ /* 0x000fe400078ec0ff */
[----:B------:R-:W-:Y:S02]  /*1810*/  IADD3 R2, PT, PT, R20, -0x1, RZ ;  /* 0xffffffff14027810 */ /* 0x000fe40007ffe0ff */
[----:B------:R-:W-:-:S02]  /*1820*/  IADD3 R22, PT, PT, R23, -0x1, RZ ;  /* 0xffffffff17167810 */ /* 0x000fc40007ffe0ff */
[----:B------:R-:W-:-:S04]  /*1830*/  ISETP.GT.U32.AND P0, PT, R2, 0xfd, PT ;  /* 0x000000fd0200780c */ /* 0x000fc80003f04070 */
[----:B------:R-:W-:-:S13]  /*1840*/  ISETP.GT.U32.OR P0, PT, R22, 0xfd, P0 ;  /* 0x000000fd1600780c */ /* 0x000fda0000704470 */
[----:B------:R-:W-:Y:S01]  /*1850*/  @!P0 MOV R21, RZ ;  /* 0x000000ff00158202 */ /* 0x000fe20000000f00 */
[----:B------:R-:W-:Y:S06]  /*1860*/  @!P0 BRA `(.L_x_24) ;  /* 0x00000000005c8947 */ /* 0x000fec0003800000 */
[----:B------:R-:W-:Y:S02]  /*1870*/  FSETP.GTU.FTZ.AND P0, PT, |R0|, +INF , PT ;  /* 0x7f8000000000780b */ /* 0x000fe40003f1c200 */
[----:B------:R-:W-:-:S04]  /*1880*/  FSETP.GTU.FTZ.AND P1, PT, |R3|, +INF , PT ;  /* 0x7f8000000300780b */ /* 0x000fc80003f3c200 */
[----:B------:R-:W-:-:S13]  /*1890*/  PLOP3.LUT P0, PT, P0, P1, PT, 0xf8, 0x8f ;  /* 0x00000000008f781c */ /* 0x000fda0000703f70 */
[----:B------:R-:W-:Y:S05]  /*18a0*/  @P0 BRA `(.L_x_25) ;  /* 0x00000004004c0947 */ /* 0x000fea0003800000 */
[----:B------:R-:W-:-:S13]  /*18b0*/  LOP3.LUT P0, RZ, R3, 0x7fffffff, R0, 0xc8, !PT ;  /* 0x7fffffff03ff7812 */ /* 0x000fda000780c800 */
[----:B------:R-:W-:Y:S05]  /*18c0*/  @!P0 BRA `(.L_x_26) ;  /* 0x00000004003c8947 */ /* 0x000fea0003800000 */
[C---:B------:R-:W-:Y:S02]  /*18d0*/  FSETP.NEU.FTZ.AND P0, PT, |R0|.reuse, +INF , PT ;  /* 0x7f8000000000780b */ /* 0x040fe40003f1d200 */
[----:B------:R-:W-:Y:S02]  /*18e0*/  FSETP.NEU.FTZ.AND P2, PT, |R3|, +INF , PT ;  /* 0x7f8000000300780b */ /* 0x000fe40003f5d200 */
[----:B------:R-:W-:-:S11]  /*18f0*/  FSETP.NEU.FTZ.AND P1, PT, |R0|, +INF , PT ;  /* 0x7f8000000000780b */ /* 0x000fd60003f3d200 */
[----:B------:R-:W-:Y:S05]  /*1900*/  @!P2 BRA !P0, `(.L_x_26) ;  /* 0x00000004002ca947 */ /* 0x000fea0004000000 */
[----:B------:R-:W-:-:S04]  /*1910*/  LOP3.LUT P0, RZ, R0, 0x7fffffff, RZ, 0xc0, !PT ;  /* 0x7fffffff00ff7812 */ /* 0x000fc8000780c0ff */
[----:B------:R-:W-:-:S13]  /*1920*/  PLOP3.LUT P0, PT, P2, P0, PT, 0x2f, 0xf2 ;  /* 0x0000000000f2781c */ /* 0x000fda0001700577 */
[----:B------:R-:W-:Y:S05]  /*1930*/  @P0 BRA `(.L_x_27) ;  /* 0x0000000400180947 */ /* 0x000fea0003800000 */
[----:B------:R-:W-:-:S04]  /*1940*/  LOP3.LUT P0, RZ, R3, 0x7fffffff, RZ, 0xc0, !PT ;  /* 0x7fffffff03ff7812 */ /* 0x000fc8000780c0ff */
[----:B------:R-:W-:-:S13]  /*1950*/  PLOP3.LUT P0, PT, P1, P0, PT, 0x2f, 0xf2 ;  /* 0x0000000000f2781c */ /* 0x000fda0000f00577 */
[----:B------:R-:W-:Y:S05]  /*1960*/  @P0 BRA `(.L_x_28) ;  /* 0x0000000400000947 */ /* 0x000fea0003800000 */
[----:B------:R-:W-:Y:S02]  /*1970*/  ISETP.GE.AND P0, PT, R22, RZ, PT ;  /* 0x000000ff1600720c */ /* 0x000fe40003f06270 */
[----:B------:R-:W-:-:S11]  /*1980*/  ISETP.GE.AND P1, PT, R2, RZ, PT ;  /* 0x000000ff0200720c */ /* 0x000fd60003f26270 */
[----:B------:R-:W-:Y:S01]  /*1990*/  @P0 MOV R21, RZ ;  /* 0x000000ff00150202 */ /* 0x000fe20000000f00 */
[----:B------:R-:W-:Y:S01]  /*19a0*/  @!P0 FFMA R0, R0, 1.84467440737095516160e+19, RZ ;  /* 0x5f80000000008823 */ /* 0x000fe200000000ff */
[----:B------:R-:W-:Y:S01]  /*19b0*/  @!P0 MOV R21, 0xffffffc0 ;  /* 0xffffffc000158802 */ /* 0x000fe20000000f00 */
[----:B------:R-:W-:-:S04]  /*19c0*/  @!P1 FFMA R3, R3, 1.84467440737095516160e+19, RZ ;  /* 0x5f80000003039823 */ /* 0x000fc800000000ff */
[----:B------:R-:W-:-:S07]  /*19d0*/  @!P1 VIADD R21, R21, 0x40 ;  /* 0x0000004015159836 */ /* 0x000fce0000000000 */
.L_x_24:
[----:B------:R-:W-:Y:S01]  /*19e0*/  LEA R2, R20, 0xc0800000, 0x17 ;  /* 0xc080000014027811 */ /* 0x000fe200078eb8ff */
[----:B------:R-:W-:Y:S01]  /*19f0*/  BSSY.RECONVERGENT B3, `(.L_x_29) ;  /* 0x0000036000037945 */ /* 0x000fe20003800200 */
[----:B------:R-:W-:Y:S02]  /*1a00*/  IADD3 R23, PT, PT, R23, -0x7f, RZ ;  /* 0xffffff8117177810 */ /* 0x000fe40007ffe0ff */
[----:B------:R-:W-:Y:S02]  /*1a10*/  IADD3 R24, PT, PT, -R2, R3, RZ ;  /* 0x0000000302187210 */ /* 0x000fe40007ffe1ff */
[C---:B------:R-:W-:Y:S01]  /*1a20*/  IADD3 R20, PT, PT, R23.reuse, 0x7f, -R20 ;  /* 0x0000007f17147810 */ /* 0x040fe20007ffe814 */
[----:B------:R-:W-:Y:S01]  /*1a30*/  IMAD R0, R23, -0x800000, R0 ;  /* 0xff80000017007824 */ /* 0x000fe200078e0200 */
[----:B------:R-:W0:Y:S01]  /*1a40*/  MUFU.RCP R3, R24 ;  /* 0x0000001800037308 */ /* 0x000e220000001000 */
[----:B------:R-:W-:Y:S01]  /*1a50*/  FADD.FTZ R25, -R24, -RZ ;  /* 0x800000ff18197221 */ /* 0x000fe20000010100 */
[----:B------:R-:W-:-:S03]  /*1a60*/  IADD3 R21, PT, PT, R20, R21, RZ ;  /* 0x0000001514157210 */ /* 0x000fc60007ffe0ff */
[----:B0-----:R-:W-:-:S04]  /*1a70*/  FFMA R2, R3, R25, 1 ;  /* 0x3f80000003027423 */ /* 0x001fc80000000019 */
[----:B------:R-:W-:-:S04]  /*1a80*/  FFMA R3, R3, R2, R3 ;  /* 0x0000000203037223 */ /* 0x000fc80000000003 */
[----:B------:R-:W-:-:S04]  /*1a90*/  FFMA R2, R0, R3, RZ ;  /* 0x0000000300027223 */ /* 0x000fc800000000ff */
[----:B------:R-:W-:-:S04]  /*1aa0*/  FFMA R22, R25, R2, R0 ;  /* 0x0000000219167223 */ /* 0x000fc80000000000 */
[----:B------:R-:W-:-:S04]  /*1ab0*/  FFMA R22, R3, R22, R2 ;  /* 0x0000001603167223 */ /* 0x000fc80000000002 */
[----:B------:R-:W-:-:S04]  /*1ac0*/  FFMA R25, R25, R22, R0 ;  /* 0x0000001619197223 */ /* 0x000fc80000000000 */
[----:B------:R-:W-:-:S05]  /*1ad0*/  FFMA R0, R3, R25, R22 ;  /* 0x0000001903007223 */ /* 0x000fca0000000016 */
[----:B------:R-:W-:-:S04]  /*1ae0*/  SHF.R.U32.HI R2, RZ, 0x17, R0 ;  /* 0x00000017ff027819 */ /* 0x000fc80000011600 */
[----:B------:R-:W-:-:S04]  /*1af0*/  LOP3.LUT R2, R2, 0xff, RZ, 0xc0, !PT ;  /* 0x000000ff02027812 */ /* 0x000fc800078ec0ff */
[----:B------:R-:W-:-:S04]  /*1b00*/  IADD3 R2, PT, PT, R2, R21, RZ ;  /* 0x0000001502027210 */ /* 0x000fc80007ffe0ff */
[----:B------:R-:W-:-:S04]  /*1b10*/  IADD3 R20, PT, PT, R2, -0x1, RZ ;  /* 0xffffffff02147810 */ /* 0x000fc80007ffe0ff */
[----:B------:R-:W-:-:S13]  /*1b20*/  ISETP.GE.U32.AND P0, PT, R20, 0xfe, PT ;  /* 0x000000fe1400780c */ /* 0x000fda0003f06070 */
[----:B------:R-:W-:Y:S05]  /*1b30*/  @!P0 BRA `(.L_x_30) ;  /* 0x0000000000808947 */ /* 0x000fea0003800000 */
[----:B------:R-:W-:-:S13]  /*1b40*/  ISETP.GT.AND P0, PT, R2, 0xfe, PT ;  /* 0x000000fe0200780c */ /* 0x000fda0003f04270 */
[----:B------:R-:W-:Y:S05]  /*1b50*/  @P0 BRA `(.L_x_31) ;  /* 0x00000000006c0947 */ /* 0x000fea0003800000 */
[----:B------:R-:W-:-:S13]  /*1b60*/  ISETP.GE.AND P0, PT, R2, 0x1, PT ;  /* 0x000000010200780c */ /* 0x000fda0003f06270 */
[----:B------:R-:W-:Y:S05]  /*1b70*/  @P0 BRA `(.L_x_32) ;  /* 0x0000000000740947 */ /* 0x000fea0003800000 */
[----:B------:R-:W-:Y:S02]  /*1b80*/  ISETP.GE.AND P0, PT, R2, -0x18, PT ;  /* 0xffffffe80200780c */ /* 0x000fe40003f06270 */
[----:B------:R-:W-:-:S11]  /*1b90*/  LOP3.LUT R0, R0, 0x80000000, RZ, 0xc0, !PT ;  /* 0x8000000000007812 */ /* 0x000fd600078ec0ff */
[----:B------:R-:W-:Y:S05]  /*1ba0*/  @!P0 BRA `(.L_x_32) ;  /* 0x0000000000688947 */ /* 0x000fea0003800000 */
[CCC-:B------:R-:W-:Y:S01]  /*1bb0*/  FFMA.RZ R20, R3.reuse, R25.reuse, R22.reuse ;  /* 0x0000001903147223 */ /* 0x1c0fe2000000c016 */
[CCC-:B------:R-:W-:Y:S01]  /*1bc0*/  FFMA.RP R21, R3.reuse, R25.reuse, R22.reuse ;  /* 0x0000001903157223 */ /* 0x1c0fe20000008016 */
[----:B------:R-:W-:Y:S01]  /*1bd0*/  FFMA.RM R22, R3, R25, R22 ;  /* 0x0000001903167223 */ /* 0x000fe20000004016 */
[----:B------:R-:W-:Y:S02]  /*1be0*/  IADD3 R3, PT, PT, R2, 0x20, RZ ;  /* 0x0000002002037810 */ /* 0x000fe40007ffe0ff */
[----:B------:R-:W-:Y:S02]  /*1bf0*/  LOP3.LUT R20, R20, 0x7fffff, RZ, 0xc0, !PT ;  /* 0x007fffff14147812 */ /* 0x000fe400078ec0ff */
[----:B------:R-:W-:Y:S02]  /*1c00*/  ISETP.NE.AND P2, PT, R2, RZ, PT ;  /* 0x000000ff0200720c */ /* 0x000fe40003f45270 */
[----:B------:R-:W-:Y:S02]  /*1c10*/  LOP3.LUT R20, R20, 0x800000, RZ, 0xfc, !PT ;  /* 0x0080000014147812 */ /* 0x000fe400078efcff */
[----:B------:R-:W-:-:S02]  /*1c20*/  ISETP.NE.AND P1, PT, R2, RZ, PT ;  /* 0x000000ff0200720c */ /* 0x000fc40003f25270 */
[----:B------:R-:W-:Y:S02]  /*1c30*/  IADD3 R2, PT, PT, -R2, RZ, RZ ;  /* 0x000000ff02027210 */ /* 0x000fe40007ffe1ff */
[----:B------:R-:W-:Y:S02]  /*1c40*/  SHF.L.U32 R3, R20, R3, RZ ;  /* 0x0000000314037219 */ /* 0x000fe400000006ff */
[----:B------:R-:W-:Y:S02]  /*1c50*/  FSETP.NEU.FTZ.AND P0, PT, R21, R22, PT ;  /* 0x000000161500720b */ /* 0x000fe40003f1d000 */
[----:B------:R-:W-:Y:S02]  /*1c60*/  SEL R21, R2, RZ, P2 ;  /* 0x000000ff02157207 */ /* 0x000fe40001000000 */
[----:B------:R-:W-:Y:S02]  /*1c70*/  ISETP.NE.AND P1, PT, R3, RZ, P1 ;  /* 0x000000ff0300720c */ /* 0x000fe40000f25270 */
[----:B------:R-:W-:-:S02]  /*1c80*/  SHF.R.U32.HI R21, RZ, R21, R20 ;  /* 0x00000015ff157219 */ /* 0x000fc40000011614 */
[----:B------:R-:W-:Y:S02]  /*1c90*/  PLOP3.LUT P0, PT, P0, P1, PT, 0xf8, 0x8f ;  /* 0x00000000008f781c */ /* 0x000fe40000703f70 */
[----:B------:R-:W-:Y:S02]  /*1ca0*/  SHF.R.U32.HI R3, RZ, 0x1, R21 ;  /* 0x00000001ff037819 */ /* 0x000fe40000011615 */
[----:B------:R-:W-:-:S04]  /*1cb0*/  SEL R2, RZ, 0x1, !P0 ;  /* 0x00000001ff027807 */ /* 0x000fc80004000000 */
[----:B------:R-:W-:-:S04]  /*1cc0*/  LOP3.LUT R2, R2, 0x1, R3, 0xf8, !PT ;  /* 0x0000000102027812 */ /* 0x000fc800078ef803 */
[----:B------:R-:W-:-:S04]  /*1cd0*/  LOP3.LUT R2, R2, R21, RZ, 0xc0, !PT ;  /* 0x0000001502027212 */ /* 0x000fc800078ec0ff */
[----:B------:R-:W-:-:S04]  /*1ce0*/  IADD3 R3, PT, PT, R3, R2, RZ ;  /* 0x0000000203037210 */ /* 0x000fc80007ffe0ff */
[----:B------:R-:W-:Y:S01]  /*1cf0*/  LOP3.LUT R0, R3, R0, RZ, 0xfc, !PT ;  /* 0x0000000003007212 */ /* 0x000fe200078efcff */
[----:B------:R-:W-:Y:S06]  /*1d00*/  BRA `(.L_x_32) ;  /* 0x0000000000107947 */ /* 0x000fec0003800000 */
.L_x_31:
[----:B------:R-:W-:-:S04]  /*1d10*/  LOP3.LUT R0, R0, 0x80000000, RZ, 0xc0, !PT ;  /* 0x8000000000007812 */ /* 0x000fc800078ec0ff */
[----:B------:R-:W-:Y:S01]  /*1d20*/  LOP3.LUT R0, R0, 0x7f800000, RZ, 0xfc, !PT ;  /* 0x7f80000000007812 */ /* 0x000fe200078efcff */
[----:B------:R-:W-:Y:S06]  /*1d30*/  BRA `(.L_x_32) ;  /* 0x0000000000047947 */ /* 0x000fec0003800000 */
.L_x_30:
[----:B------:R-:W-:-:S07]  /*1d40*/  LEA R0, R21, R0, 0x17 ;  /* 0x0000000015007211 */ /* 0x000fce00078eb8ff */
.L_x_32:
[----:B------:R-:W-:Y:S05]  /*1d50*/  BSYNC.RECONVERGENT B3 ;  /* 0x0000000000037941 */ /* 0x000fea0003800200 */
.L_x_29:
[----:B------:R-:W-:Y:S05]  /*1d60*/  BRA `(.L_x_33) ;  /* 0x0000000000207947 */ /* 0x000fea0003800000 */
.L_x_28:
[----:B------:R-:W-:-:S04]  /*1d70*/  LOP3.LUT R0, R3, 0x80000000, R0, 0x48, !PT ;  /* 0x8000000003007812 */ /* 0x000fc800078e4800 */
[----:B------:R-:W-:Y:S01]  /*1d80*/  LOP3.LUT R0, R0, 0x7f800000, RZ, 0xfc, !PT ;  /* 0x7f80000000007812 */ /* 0x000fe200078efcff */
[----:B------:R-:W-:Y:S06]  /*1d90*/  BRA `(.L_x_33) ;  /* 0x0000000000147947 */ /* 0x000fec0003800000 */
.L_x_27:
[----:B------:R-:W-:Y:S01]  /*1da0*/  LOP3.LUT R0, R3, 0x80000000, R0, 0x48, !PT ;  /* 0x8000000003007812 */ /* 0x000fe200078e4800 */
[----:B------:R-:W-:Y:S06]  /*1db0*/  BRA `(.L_x_33) ;  /* 0x00000000000c7947 */ /* 0x000fec0003800000 */
.L_x_26:
[----:B------:R-:W0:Y:S01]  /*1dc0*/  MUFU.RSQ R0, -QNAN ;  /* 0xffc0000000007908 */ /* 0x000e220000001400 */
[----:B------:R-:W-:Y:S05]  /*1dd0*/  BRA `(.L_x_33) ;  /* 0x0000000000047947 */ /* 0x000fea0003800000 */
.L_x_25:
[----:B------:R-:W-:-:S07]  /*1de0*/  FADD.FTZ R0, R0, R3 ;  /* 0x0000000300007221 */ /* 0x000fce0000010000 */
.L_x_33:
[----:B------:R-:W-:Y:S05]  /*1df0*/  BSYNC.RECONVERGENT B2 ;  /* 0x0000000000027941 */ /* 0x000fea0003800200 */
.L_x_23:
[----:B------:R-:W-:Y:S01]  /*1e00*/  HFMA2 R3, -RZ, RZ, 0, 0 ;  /* 0x00000000ff037431 */ /* 0x000fe200000001ff */
[----:B------:R-:W-:-:S04]  /*1e10*/  MOV R2, R18 ;  /* 0x0000001200027202 */ /* 0x000fc80000000f00 */
[----:B0-----:R-:W-:Y:S05]  /*1e20*/  RET.REL.NODEC R2 `(_Z15cuda_mean_shiftPiS_PfS0_S0_S0_S0_S0_S0_S0_m) ;  /* 0xffffffe002747950 */ /* 0x001fea0003c3ffff */
.L_x_34:
[----:B------:R-:W-:-:S00]  /*1e30*/  BRA `(.L_x_34) ;  /* 0xfffffffc00fc7947 */ /* 0x000fc0000383ffff */
[----:B------:R-:W-:-:S00]  /*1e40*/  NOP ;  /* 0x0000000000007918 */ /* 0x000fc00000000000 */
        /* <DEDUP_REMOVED lines=11> */
.L_x_36:


//--------------------- .nv.shared.reserved.0     --------------------------
	.section	.nv.shared.reserved.0,"aw",@nobits
	.weak		__nv_reservedSMEM_offset_0_alias
	.size		__nv_reservedSMEM_offset_0_alias, 0, 64
	.other		__nv_reservedSMEM_offset_0_alias,@"STO_CUDA_RESERVED_SHARED STV_DEFAULT"
__nv_reservedSMEM_offset_0_alias:
	.zero		0
	.zero		64


//--------------------- .nv.constant0._Z15cuda_mean_shiftPiS_PfS0_S0_S0_S0_S0_S0_S0_m --------------------------
	.section	.nv.constant0._Z15cuda_mean_shiftPiS_PfS0_S0_S0_S0_S0_S0_S0_m,"a",@progbits
	.sectionflags	@""
	.align	4
.nv.constant0._Z15cuda_mean_shiftPiS_PfS0_S0_S0_S0_S0_S0_S0_m:
	.zero		984


//--------------------- SYMBOLS --------------------------

	.type		.nv.reservedSmem.offset0,@object
	.size		.nv.reservedSmem.offset0,0x4
